// auto-generated by cutlass_sweep.gemm — config: {"arch": "sm_90", "cluster_m": 1, "cluster_n": 1, "dtype": "int8", "dtype_b": "int8", "layout": "nt", "stages": 0, "tile_k": 128, "tile_m": 128, "tile_n": 64}
#include "cutlass/cutlass.h"
#include "cutlass/gemm/collective/collective_builder.hpp"
#include "cutlass/gemm/device/gemm_universal_adapter.h"
#include "cutlass/gemm/kernel/gemm_universal.hpp"
#include "cutlass/epilogue/collective/collective_builder.hpp"

using ElemA = int8_t;
using ElemB = int8_t;
using ElemCD = int8_t;
using Acc  = int32_t;
using TileShape    = cute::Shape<cute::_128, cute::_64, cute::_128>;
using ClusterShape = cute::Shape<cute::_1, cute::_1, cute::_1>;

using CollectiveEpilogue = typename cutlass::epilogue::collective::CollectiveBuilder<
    cutlass::arch::Sm90, cutlass::arch::OpClassTensorOp,
    TileShape, ClusterShape,
    cutlass::epilogue::collective::EpilogueTileAuto,
    Acc, Acc,
    ElemCD, cutlass::layout::RowMajor, 128 / cutlass::sizeof_bits<ElemCD>::value,
    ElemCD, cutlass::layout::RowMajor, 128 / cutlass::sizeof_bits<ElemCD>::value,
    cutlass::epilogue::collective::EpilogueScheduleAuto
  >::CollectiveOp;

using CollectiveMainloop = typename cutlass::gemm::collective::CollectiveBuilder<
    cutlass::arch::Sm90, cutlass::arch::OpClassTensorOp,
    ElemA, cutlass::layout::RowMajor, 128 / cutlass::sizeof_bits<ElemA>::value,
    ElemB, cutlass::layout::ColumnMajor, 128 / cutlass::sizeof_bits<ElemB>::value,
    Acc,
    TileShape, ClusterShape,
    cutlass::gemm::collective::StageCountAutoCarveout<static_cast<int>(sizeof(typename CollectiveEpilogue::SharedStorage))>,
    cutlass::gemm::collective::KernelScheduleAuto
  >::CollectiveOp;

using GemmKernel = cutlass::gemm::kernel::GemmUniversal<
    cute::Shape<int,int,int,int>,
    CollectiveMainloop,
    CollectiveEpilogue
>;
using Gemm = cutlass::gemm::device::GemmUniversalAdapter<GemmKernel>;

// Force the device kernel symbol into the cubin without needing a host main.
auto* _anchor = &cutlass::device_kernel<GemmKernel>;


// ===== COMPILED SASS (sm_90a) =====

	.target	sm_90a

	.elftype	@"ET_EXEC"


//--------------------- .note.nv.tkinfo           --------------------------
	.section	.note.nv.tkinfo,"",@"SHT_NOTE"
	.sectionflags	@"SHF_NOTE_NV_TKINFO"
	.tkinfo
        /*0018*/ 	.word	0x00000002
        /*0030*/ 	.string	""
        /*0030*/ 	.string	"ptxas"
        /*0030*/ 	.string	"Cuda compilation tools, release 13.0, V13.0.88"
        /*0030*/ 	.string	"Build cuda_13.0.r13.0/compiler.36424714_0"
        /*0030*/ 	.string	"-arch sm_90a -m 64 "



//--------------------- .note.nv.cuinfo           --------------------------
	.section	.note.nv.cuinfo,"",@"SHT_NOTE"
	.sectionflags	@"SHF_NOTE_NV_CUINFO"
        /*0018*/ 	.short	0x0002
        /*001a*/ 	.short	0x005a
        /*001c*/ 	.short	0x0082
	.zero		2


//--------------------- .nv.info                  --------------------------
	.section	.nv.info,"",@"SHT_CUDA_INFO"
	.align	4


	//----- nvinfo : EIATTR_REGCOUNT
	.align		4
        /*0000*/ 	.byte	0x04, 0x2f
        /*0002*/ 	.short	(.L_15 - .L_14)
	.align		4
.L_14:
        /*0004*/ 	.word	index@(_ZN7cutlass13device_kernelINS_4gemm6kernel13GemmUniversalIN4cute5tupleIJiiiiEEENS1_10collective13CollectiveMmaINS1_34MainloopSm90TmaGmmaWarpSpecializedILi9ENS5_IJNS4_1CILi1EEESB_SB_EEENS1_35KernelTmaWarpSpecializedCooperativeEEENS5_IJNSA_ILi128EEENSA_ILi64EEESF_EEEaNS5_IJlSB_lEEEaSI_NS4_8TiledMMAINS4_8MMA_AtomIJNS4_4SM904GMMA26MMA_64x64x32_S32S8S8_SS_TNEEEENS4_6LayoutINS5_IJNSA_ILi2EEESB_SB_EEENS5_IJSB_NSA_ILi0EEESS_EEEEENS5_IJNS4_10UnderscoreESV_SV_EEEEENS4_13SM90_TMA_LOADENS4_14ComposedLayoutINS4_7SwizzleILi3ELi4ELi3EEENS4_18smem_ptr_flag_bitsILi8EEENSP_INS5_IJNSA_ILi8EEESF_EEENS5_IJSF_SB_EEEEEEEvNS4_8identityESY_S18_vS19_EENS_8epilogue10collective6detail29Sm90TmaWarpSpecializedAdapterINS1C_15DefaultEpilogueIaSI_SI_NS1B_6thread17LinearCombinationIaLi1EiiLNS1G_9ScaleType4KindE0ELNS_15FloatRoundStyleE2EaEENS1_15EpilogueDefaultEEEEEvvEEEEvNT_6ParamsE)
        /*0008*/ 	.word	0x000000a8


	//----- nvinfo : EIATTR_FRAME_SIZE
	.align		4
.L_15:
        /*000c*/ 	.byte	0x04, 0x11
        /*000e*/ 	.short	(.L_17 - .L_16)
	.align		4
.L_16:
        /*0010*/ 	.word	index@(_ZN7cutlass13device_kernelINS_4gemm6kernel13GemmUniversalIN4cute5tupleIJiiiiEEENS1_10collective13CollectiveMmaINS1_34MainloopSm90TmaGmmaWarpSpecializedILi9ENS5_IJNS4_1CILi1EEESB_SB_EEENS1_35KernelTmaWarpSpecializedCooperativeEEENS5_IJNSA_ILi128EEENSA_ILi64EEESF_EEEaNS5_IJlSB_lEEEaSI_NS4_8TiledMMAINS4_8MMA_AtomIJNS4_4SM904GMMA26MMA_64x64x32_S32S8S8_SS_TNEEEENS4_6LayoutINS5_IJNSA_ILi2EEESB_SB_EEENS5_IJSB_NSA_ILi0EEESS_EEEEENS5_IJNS4_10UnderscoreESV_SV_EEEEENS4_13SM90_TMA_LOADENS4_14ComposedLayoutINS4_7SwizzleILi3ELi4ELi3EEENS4_18smem_ptr_flag_bitsILi8EEENSP_INS5_IJNSA_ILi8EEESF_EEENS5_IJSF_SB_EEEEEEEvNS4_8identityESY_S18_vS19_EENS_8epilogue10collective6detail29Sm90TmaWarpSpecializedAdapterINS1C_15DefaultEpilogueIaSI_SI_NS1B_6thread17LinearCombinationIaLi1EiiLNS1G_9ScaleType4KindE0ELNS_15FloatRoundStyleE2EaEENS1_15EpilogueDefaultEEEEEvvEEEEvNT_6ParamsE)
        /*0014*/ 	.word	0x00000000


	//----- nvinfo : EIATTR_MIN_STACK_SIZE
	.align		4
.L_17:
        /*0018*/ 	.byte	0x04, 0x12
        /*001a*/ 	.short	(.L_19 - .L_18)
	.align		4
.L_18:
        /*001c*/ 	.word	index@(_ZN7cutlass13device_kernelINS_4gemm6kernel13GemmUniversalIN4cute5tupleIJiiiiEEENS1_10collective13CollectiveMmaINS1_34MainloopSm90TmaGmmaWarpSpecializedILi9ENS5_IJNS4_1CILi1EEESB_SB_EEENS1_35KernelTmaWarpSpecializedCooperativeEEENS5_IJNSA_ILi128EEENSA_ILi64EEESF_EEEaNS5_IJlSB_lEEEaSI_NS4_8TiledMMAINS4_8MMA_AtomIJNS4_4SM904GMMA26MMA_64x64x32_S32S8S8_SS_TNEEEENS4_6LayoutINS5_IJNSA_ILi2EEESB_SB_EEENS5_IJSB_NSA_ILi0EEESS_EEEEENS5_IJNS4_10UnderscoreESV_SV_EEEEENS4_13SM90_TMA_LOADENS4_14ComposedLayoutINS4_7SwizzleILi3ELi4ELi3EEENS4_18smem_ptr_flag_bitsILi8EEENSP_INS5_IJNSA_ILi8EEESF_EEENS5_IJSF_SB_EEEEEEEvNS4_8identityESY_S18_vS19_EENS_8epilogue10collective6detail29Sm90TmaWarpSpecializedAdapterINS1C_15DefaultEpilogueIaSI_SI_NS1B_6thread17LinearCombinationIaLi1EiiLNS1G_9ScaleType4KindE0ELNS_15FloatRoundStyleE2EaEENS1_15EpilogueDefaultEEEEEvvEEEEvNT_6ParamsE)
        /*0020*/ 	.word	0x00000000
.L_19:


//--------------------- .nv.compat                --------------------------
	.section	.nv.compat,"",@"SHT_CUDA_COMPAT_INFO"
	.align	4
        /*0000*/ 	.byte	0x02, 0x09, 0x01, 0x00, 0x02, 0x02, 0x04, 0x00, 0x02, 0x05, 0x05, 0x00, 0x03, 0x07, 0x01, 0x01
        /*0010*/ 	.byte	0x02, 0x03, 0x01, 0x00, 0x02, 0x06, 0x01, 0x00, 0x04, 0x0b, 0x08, 0x00, 0x00, 0x00, 0x00, 0x00
        /*0020*/ 	.byte	0x00, 0x00, 0x00, 0x00


//--------------------- .nv.info._ZN7cutlass13device_kernelINS_4gemm6kernel13GemmUniversalIN4cute5tupleIJiiiiEEENS1_10collective13CollectiveMmaINS1_34MainloopSm90TmaGmmaWarpSpecializedILi9ENS5_IJNS4_1CILi1EEESB_SB_EEENS1_35KernelTmaWarpSpecializedCooperativeEEENS5_IJNSA_ILi128EEENSA_ILi64EEESF_EEEaNS5_IJlSB_lEEEaSI_NS4_8TiledMMAINS4_8MMA_AtomIJNS4_4SM904GMMA26MMA_64x64x32_S32S8S8_SS_TNEEEENS4_6LayoutINS5_IJNSA_ILi2EEESB_SB_EEENS5_IJSB_NSA_ILi0EEESS_EEEEENS5_IJNS4_10UnderscoreESV_SV_EEEEENS4_13SM90_TMA_LOADENS4_14ComposedLayoutINS4_7SwizzleILi3ELi4ELi3EEENS4_18smem_ptr_flag_bitsILi8EEENSP_INS5_IJNSA_ILi8EEESF_EEENS5_IJSF_SB_EEEEEEEvNS4_8identityESY_S18_vS19_EENS_8epilogue10collective6detail29Sm90TmaWarpSpecializedAdapterINS1C_15DefaultEpilogueIaSI_SI_NS1B_6thread17LinearCombinationIaLi1EiiLNS1G_9ScaleType4KindE0ELNS_15FloatRoundStyleE2EaEENS1_15EpilogueDefaultEEEEEvvEEEEvNT_6ParamsE --------------------------
	.section	.nv.info._ZN7cutlass13device_kernelINS_4gemm6kernel13GemmUniversalIN4cute5tupleIJiiiiEEENS1_10collective13CollectiveMmaINS1_34MainloopSm90TmaGmmaWarpSpecializedILi9ENS5_IJNS4_1CILi1EEESB_SB_EEENS1_35KernelTmaWarpSpecializedCooperativeEEENS5_IJNSA_ILi128EEENSA_ILi64EEESF_EEEaNS5_IJlSB_lEEEaSI_NS4_8TiledMMAINS4_8MMA_AtomIJNS4_4SM904GMMA26MMA_64x64x32_S32S8S8_SS_TNEEEENS4_6LayoutINS5_IJNSA_ILi2EEESB_SB_EEENS5_IJSB_NSA_ILi0EEESS_EEEEENS5_IJNS4_10UnderscoreESV_SV_EEEEENS4_13SM90_TMA_LOADENS4_14ComposedLayoutINS4_7SwizzleILi3ELi4ELi3EEENS4_18smem_ptr_flag_bitsILi8EEENSP_INS5_IJNSA_ILi8EEESF_EEENS5_IJSF_SB_EEEEEEEvNS4_8identityESY_S18_vS19_EENS_8epilogue10collective6detail29Sm90TmaWarpSpecializedAdapterINS1C_15DefaultEpilogueIaSI_SI_NS1B_6thread17LinearCombinationIaLi1EiiLNS1G_9ScaleType4KindE0ELNS_15FloatRoundStyleE2EaEENS1_15EpilogueDefaultEEEEEvvEEEEvNT_6ParamsE,"",@"SHT_CUDA_INFO"
	.sectionflags	@""
	.align	4


	//----- nvinfo : EIATTR_CUDA_API_VERSION
	.align		4
        /*0000*/ 	.byte	0x04, 0x37
        /*0002*/ 	.short	(.L_21 - .L_20)
.L_20:
        /*0004*/ 	.word	0x00000082


	//----- nvinfo : EIATTR_KPARAM_INFO
	.align		4
.L_21:
        /*0008*/ 	.byte	0x04, 0x17
        /*000a*/ 	.short	(.L_23 - .L_22)
.L_22:
        /*000c*/ 	.word	0x00000000
        /*0010*/ 	.short	0x0000
        /*0012*/ 	.short	0x0070
        /*0014*/ 	.byte	0x00, 0xf0, 0x01, 0x10


	//----- nvinfo : EIATTR_SPARSE_MMA_MASK
	.align		4
.L_23:
        /*0018*/ 	.byte	0x03, 0x50
        /*001a*/ 	.short	0x0000


	//----- nvinfo : EIATTR_MAXREG_COUNT
	.align		4
        /*001c*/ 	.byte	0x03, 0x1b
        /*001e*/ 	.short	0x00a8


	//----- nvinfo : EIATTR_NUM_BARRIERS
	.align		4
        /*0020*/ 	.byte	0x02, 0x4c
        /*0022*/ 	.byte	0x01
	.zero		1


	//----- nvinfo : EIATTR_EXTERNS
	.align		4
        /*0024*/ 	.byte	0x04, 0x0f
        /*0026*/ 	.short	(.L_25 - .L_24)


	//   ....[0]....
	.align		4
.L_24:
        /*0028*/ 	.word	index@(__assertfail)


	//----- nvinfo : EIATTR_MERCURY_ISA_VERSION
	.align		4
.L_25:
        /*002c*/ 	.byte	0x03, 0x5f
        /*002e*/ 	.short	0x0101


	//----- nvinfo : EIATTR_INT_WARP_WIDE_INSTR_OFFSETS
	.align		4
        /*0030*/ 	.byte	0x04, 0x31
        /*0032*/ 	.short	(.L_27 - .L_26)


	//   ....[0]....
.L_26:
        /*0034*/ 	.word	0x00000480


	//   ....[1]....
        /*0038*/ 	.word	0x000004b0


	//   ....[2]....
        /*003c*/ 	.word	0x00000590


	//----- nvinfo : EIATTR_COOP_GROUP_MASK_REGIDS
	.align		4
.L_27:
        /*0040*/ 	.byte	0x04, 0x29
        /*0042*/ 	.short	(.L_29 - .L_28)


	//   ....[0]....
.L_28:
        /*0044*/ 	.word	0xffffffff


	//   ....[1]....
        /*0048*/ 	.word	0xffffffff


	//   ....[2]....
        /*004c*/ 	.word	0xffffffff


	//   ....[3]....
        /*0050*/ 	.word	0xffffffff


	//   ....[4]....
        /*0054*/ 	.word	0xffffffff


	//----- nvinfo : EIATTR_COOP_GROUP_INSTR_OFFSETS
	.align		4
.L_29:
        /*0058*/ 	.byte	0x04, 0x28
        /*005a*/ 	.short	(.L_31 - .L_30)


	//   ....[0]....
.L_30:
        /*005c*/ 	.word	0x00000060


	//   ....[1]....
        /*0060*/ 	.word	0x00000070


	//   ....[2]....
        /*0064*/ 	.word	0x00000130


	//   ....[3]....
        /*0068*/ 	.word	0x00000390


	//   ....[4]....
        /*006c*/ 	.word	0x00001030


	//----- nvinfo : EIATTR_REG_RECONFIG
	.align		4
.L_31:
        /*0070*/ 	.byte	0x01, 0x54
	.zero		2


	//----- nvinfo : EIATTR_SYSCALL_OFFSETS
	.align		4
        /*0074*/ 	.byte	0x04, 0x46
        /*0076*/ 	.short	(.L_33 - .L_32)


	//   ....[0]....
.L_32:
        /*0078*/ 	.word	0x000011f0


	//----- nvinfo : EIATTR_MBARRIER_INSTR_OFFSETS
	.align		4
.L_33:
        /*007c*/ 	.byte	0x04, 0x39
        /*007e*/ 	.short	(.L_35 - .L_34)


	//   ....[0]....
.L_34:
        /*0080*/ 	.word	0x00000250
        /*0084*/ 	.word	0x000000ff
        /*0088*/ 	.word	0x00000000
        /*008c*/ 	.short	0x0100
        /*008e*/ 	.byte	0x08
	.zero		1


	//   ....[1]....
        /*0090*/ 	.word	0x00000260
        /*0094*/ 	.word	0x000000ff
        /*0098*/ 	.word	0x00000048
        /*009c*/ 	.short	0x0100
        /*009e*/ 	.byte	0x08
	.zero		1


	//   ....[2]....
        /*00a0*/ 	.word	0x00000270
        /*00a4*/ 	.word	0x000000ff
        /*00a8*/ 	.word	0x00000008
        /*00ac*/ 	.short	0x0100
        /*00ae*/ 	.byte	0x08
	.zero		1


	//   ....[3]....
        /*00b0*/ 	.word	0x00000280
        /*00b4*/ 	.word	0x000000ff
        /*00b8*/ 	.word	0x00000050
        /*00bc*/ 	.short	0x0100
        /*00be*/ 	.byte	0x08
	.zero		1


	//   ....[4]....
        /*00c0*/ 	.word	0x00000290
        /*00c4*/ 	.word	0x000000ff
        /*00c8*/ 	.word	0x00000010
        /*00cc*/ 	.short	0x0100
        /*00ce*/ 	.byte	0x08
	.zero		1


	//   ....[5]....
        /*00d0*/ 	.word	0x000002a0
        /*00d4*/ 	.word	0x000000ff
        /*00d8*/ 	.word	0x00000058
        /*00dc*/ 	.short	0x0100
        /*00de*/ 	.byte	0x08
	.zero		1


	//   ....[6]....
        /*00e0*/ 	.word	0x000002b0
        /*00e4*/ 	.word	0x000000ff
        /*00e8*/ 	.word	0x00000018
        /*00ec*/ 	.short	0x0100
        /*00ee*/ 	.byte	0x08
	.zero		1


	//   ....[7]....
        /*00f0*/ 	.word	0x000002c0
        /*00f4*/ 	.word	0x000000ff
        /*00f8*/ 	.word	0x00000060
        /*00fc*/ 	.short	0x0100
        /*00fe*/ 	.byte	0x08
	.zero		1


	//   ....[8]....
        /*0100*/ 	.word	0x000002d0
        /*0104*/ 	.word	0x000000ff
        /*0108*/ 	.word	0x00000020
        /*010c*/ 	.short	0x0100
        /*010e*/ 	.byte	0x08
	.zero		1


	//   ....[9]....
        /*0110*/ 	.word	0x000002e0
        /*0114*/ 	.word	0x000000ff
        /*0118*/ 	.word	0x00000068
        /*011c*/ 	.short	0x0100
        /*011e*/ 	.byte	0x08
	.zero		1


	//   ....[10]....
        /*0120*/ 	.word	0x000002f0
        /*0124*/ 	.word	0x000000ff
        /*0128*/ 	.word	0x00000028
        /*012c*/ 	.short	0x0100
        /*012e*/ 	.byte	0x08
	.zero		1


	//   ....[11]....
        /*0130*/ 	.word	0x00000300
        /*0134*/ 	.word	0x000000ff
        /*0138*/ 	.word	0x00000070
        /*013c*/ 	.short	0x0100
        /*013e*/ 	.byte	0x08
	.zero		1


	//   ....[12]....
        /*0140*/ 	.word	0x00000310
        /*0144*/ 	.word	0x000000ff
        /*0148*/ 	.word	0x00000030
        /*014c*/ 	.short	0x0100
        /*014e*/ 	.byte	0x08
	.zero		1


	//   ....[13]....
        /*0150*/ 	.word	0x00000320
        /*0154*/ 	.word	0x000000ff
        /*0158*/ 	.word	0x00000078
        /*015c*/ 	.short	0x0100
        /*015e*/ 	.byte	0x08
	.zero		1


	//   ....[14]....
        /*0160*/ 	.word	0x00000330
        /*0164*/ 	.word	0x000000ff
        /*0168*/ 	.word	0x00000038
        /*016c*/ 	.short	0x0100
        /*016e*/ 	.byte	0x08
	.zero		1


	//   ....[15]....
        /*0170*/ 	.word	0x00000340
        /*0174*/ 	.word	0x000000ff
        /*0178*/ 	.word	0x00000080
        /*017c*/ 	.short	0x0100
        /*017e*/ 	.byte	0x08
	.zero		1


	//   ....[16]....
        /*0180*/ 	.word	0x00000350
        /*0184*/ 	.word	0x000000ff
        /*0188*/ 	.word	0x00000040
        /*018c*/ 	.short	0x0100
        /*018e*/ 	.byte	0x08
	.zero		1


	//   ....[17]....
        /*0190*/ 	.word	0x00000360
        /*0194*/ 	.word	0x000000ff
        /*0198*/ 	.word	0x00000088
        /*019c*/ 	.short	0x0100
        /*019e*/ 	.byte	0x08
	.zero		1


	//   ....[18]....
        /*01a0*/ 	.word	0x00000600
        /*01a4*/ 	.word	0x000000ff
        /*01a8*/ 	.word	0x000000a0
        /*01ac*/ 	.short	0x0100
        /*01ae*/ 	.byte	0x06
	.zero		1


	//   ....[19]....
        /*01b0*/ 	.word	0x00000660
        /*01b4*/ 	.word	0x000000ff
        /*01b8*/ 	.word	0x000000a8
        /*01bc*/ 	.short	0x0100
        /*01be*/ 	.byte	0x06
	.zero		1


	//   ....[20]....
        /*01c0*/ 	.word	0x000012c0
        /*01c4*/ 	.word	0x00000003
        /*01c8*/ 	.word	0x00000000
        /*01cc*/ 	.short	0x010a
        /*01ce*/ 	.byte	0x3f
	.zero		1


	//   ....[21]....
        /*01d0*/ 	.word	0x00001300
        /*01d4*/ 	.word	0x00000003
        /*01d8*/ 	.word	0x00000000
        /*01dc*/ 	.short	0x010a
        /*01de*/ 	.byte	0x3f
	.zero		1


	//   ....[22]....
        /*01e0*/ 	.word	0x000016d0
        /*01e4*/ 	.word	0x00000005
        /*01e8*/ 	.word	0x00000000
        /*01ec*/ 	.short	0x010a
        /*01ee*/ 	.byte	0x3f
	.zero		1


	//   ....[23]....
        /*01f0*/ 	.word	0x00001710
        /*01f4*/ 	.word	0x00000005
        /*01f8*/ 	.word	0x00000000
        /*01fc*/ 	.short	0x010a
        /*01fe*/ 	.byte	0x3f
	.zero		1


	//   ....[24]....
        /*0200*/ 	.word	0x00001970
        /*0204*/ 	.word	0x00000004
        /*0208*/ 	.word	0x00000000
        /*020c*/ 	.short	0x0101
        /*020e*/ 	.byte	0x3f
	.zero		1


	//   ....[25]....
        /*0210*/ 	.word	0x00001b50
        /*0214*/ 	.word	0x00000000
        /*0218*/ 	.word	0x00000000
        /*021c*/ 	.short	0x0101
        /*021e*/ 	.byte	0x3f
	.zero		1


	//   ....[26]....
        /*0220*/ 	.word	0x00004a90
        /*0224*/ 	.word	0x0000000e
        /*0228*/ 	.word	0x00000048
        /*022c*/ 	.short	0x010a
        /*022e*/ 	.byte	0x3f
	.zero		1


	//   ....[27]....
        /*0230*/ 	.word	0x00004e10
        /*0234*/ 	.word	0x00000006
        /*0238*/ 	.word	0x000000a8
        /*023c*/ 	.short	0x0101
        /*023e*/ 	.byte	0x3f
	.zero		1


	//   ....[28]....
        /*0240*/ 	.word	0x00005540
        /*0244*/ 	.word	0x00000007
        /*0248*/ 	.word	0x00000000
        /*024c*/ 	.short	0x010a
        /*024e*/ 	.byte	0x3f
	.zero		1


	//   ....[29]....
        /*0250*/ 	.word	0x000055c0
        /*0254*/ 	.word	0x00000009
        /*0258*/ 	.word	0x00000000
        /*025c*/ 	.short	0x010a
        /*025e*/ 	.byte	0x3f
	.zero		1


	//   ....[30]....
        /*0260*/ 	.word	0x00005650
        /*0264*/ 	.word	0x00000006
        /*0268*/ 	.word	0x00000000
        /*026c*/ 	.short	0x010a
        /*026e*/ 	.byte	0x3f
	.zero		1


	//   ....[31]....
        /*0270*/ 	.word	0x000056e0
        /*0274*/ 	.word	0x00000009
        /*0278*/ 	.word	0x00000000
        /*027c*/ 	.short	0x010a
        /*027e*/ 	.byte	0x3f
	.zero		1


	//   ....[32]....
        /*0280*/ 	.word	0x00005770
        /*0284*/ 	.word	0x00000006
        /*0288*/ 	.word	0x00000000
        /*028c*/ 	.short	0x010a
        /*028e*/ 	.byte	0x3f
	.zero		1


	//   ....[33]....
        /*0290*/ 	.word	0x00005800
        /*0294*/ 	.word	0x00000009
        /*0298*/ 	.word	0x00000000
        /*029c*/ 	.short	0x010a
        /*029e*/ 	.byte	0x3f
	.zero		1


	//   ....[34]....
        /*02a0*/ 	.word	0x00005890
        /*02a4*/ 	.word	0x00000006
        /*02a8*/ 	.word	0x00000000
        /*02ac*/ 	.short	0x010a
        /*02ae*/ 	.byte	0x3f
	.zero		1


	//   ....[35]....
        /*02b0*/ 	.word	0x00005920
        /*02b4*/ 	.word	0x00000009
        /*02b8*/ 	.word	0x00000000
        /*02bc*/ 	.short	0x010a
        /*02be*/ 	.byte	0x3f
	.zero		1


	//   ....[36]....
        /*02c0*/ 	.word	0x000059b0
        /*02c4*/ 	.word	0x00000003
        /*02c8*/ 	.word	0x00000000
        /*02cc*/ 	.short	0x010a
        /*02ce*/ 	.byte	0x3f
	.zero		1


	//   ....[37]....
        /*02d0*/ 	.word	0x00005a10
        /*02d4*/ 	.word	0x00000003
        /*02d8*/ 	.word	0x00000000
        /*02dc*/ 	.short	0x010a
        /*02de*/ 	.byte	0x3f
	.zero		1


	//   ....[38]....
        /*02e0*/ 	.word	0x00005a60
        /*02e4*/ 	.word	0x00000005
        /*02e8*/ 	.word	0x00000000
        /*02ec*/ 	.short	0x010a
        /*02ee*/ 	.byte	0x3f
	.zero		1


	//   ....[39]....
        /*02f0*/ 	.word	0x00005b30
        /*02f4*/ 	.word	0x0000000e
        /*02f8*/ 	.word	0x00000048
        /*02fc*/ 	.short	0x010a
        /*02fe*/ 	.byte	0x3f
	.zero		1


	//   ....[40]....
        /*0300*/ 	.word	0x00005c00
        /*0304*/ 	.word	0x00000007
        /*0308*/ 	.word	0x00000000
        /*030c*/ 	.short	0x010a
        /*030e*/ 	.byte	0x3f
	.zero		1


	//   ....[41]....
        /*0310*/ 	.word	0x00005c50
        /*0314*/ 	.word	0x00000009
        /*0318*/ 	.word	0x00000000
        /*031c*/ 	.short	0x010a
        /*031e*/ 	.byte	0x3f
	.zero		1


	//   ....[42]....
        /*0320*/ 	.word	0x00005ca0
        /*0324*/ 	.word	0x00000006
        /*0328*/ 	.word	0x00000000
        /*032c*/ 	.short	0x010a
        /*032e*/ 	.byte	0x3f
	.zero		1


	//   ....[43]....
        /*0330*/ 	.word	0x00005cf0
        /*0334*/ 	.word	0x00000009
        /*0338*/ 	.word	0x00000000
        /*033c*/ 	.short	0x010a
        /*033e*/ 	.byte	0x3f
	.zero		1


	//   ....[44]....
        /*0340*/ 	.word	0x00005d40
        /*0344*/ 	.word	0x00000006
        /*0348*/ 	.word	0x00000000
        /*034c*/ 	.short	0x010a
        /*034e*/ 	.byte	0x3f
	.zero		1


	//   ....[45]....
        /*0350*/ 	.word	0x00005d90
        /*0354*/ 	.word	0x00000009
        /*0358*/ 	.word	0x00000000
        /*035c*/ 	.short	0x010a
        /*035e*/ 	.byte	0x3f
	.zero		1


	//   ....[46]....
        /*0360*/ 	.word	0x00005de0
        /*0364*/ 	.word	0x00000006
        /*0368*/ 	.word	0x00000000
        /*036c*/ 	.short	0x010a
        /*036e*/ 	.byte	0x3f
	.zero		1


	//   ....[47]....
        /*0370*/ 	.word	0x00005e30
        /*0374*/ 	.word	0x00000009
        /*0378*/ 	.word	0x00000000
        /*037c*/ 	.short	0x010a
        /*037e*/ 	.byte	0x3f
	.zero		1


	//----- nvinfo : EIATTR_NUM_MBARRIERS
	.align		4
.L_35:
        /*0380*/ 	.byte	0x03, 0x38
        /*0382*/ 	.short	0x0014


	//----- nvinfo : EIATTR_EXIT_INSTR_OFFSETS
	.align		4
        /*0384*/ 	.byte	0x04, 0x1c
        /*0386*/ 	.short	(.L_37 - .L_36)


	//   ....[0]....
.L_36:
        /*0388*/ 	.word	0x000006b0


	//   ....[1]....
        /*038c*/ 	.word	0x00000f70


	//   ....[2]....
        /*0390*/ 	.word	0x00004100


	//   ....[3]....
        /*0394*/ 	.word	0x00004730


	//   ....[4]....
        /*0398*/ 	.word	0x00005a00


	//----- nvinfo : EIATTR_MAX_THREADS
	.align		4
.L_37:
        /*039c*/ 	.byte	0x04, 0x05
        /*039e*/ 	.short	(.L_39 - .L_38)
.L_38:
        /*03a0*/ 	.word	0x00000180
        /*03a4*/ 	.word	0x00000001
        /*03a8*/ 	.word	0x00000001


	//----- nvinfo : EIATTR_CRS_STACK_SIZE
	.align		4
.L_39:
        /*03ac*/ 	.byte	0x04, 0x1e
        /*03ae*/ 	.short	(.L_41 - .L_40)
.L_40:
        /*03b0*/ 	.word	0x00000000


	//----- nvinfo : EIATTR_CBANK_PARAM_SIZE
	.align		4
.L_41:
        /*03b4*/ 	.byte	0x03, 0x19
        /*03b6*/ 	.short	0x0470


	//----- nvinfo : EIATTR_PARAM_CBANK
	.align		4
        /*03b8*/ 	.byte	0x04, 0x0a
        /*03ba*/ 	.short	(.L_43 - .L_42)
	.align		4
.L_42:
        /*03bc*/ 	.word	index@(.nv.constant0._ZN7cutlass13device_kernelINS_4gemm6kernel13GemmUniversalIN4cute5tupleIJiiiiEEENS1_10collective13CollectiveMmaINS1_34MainloopSm90TmaGmmaWarpSpecializedILi9ENS5_IJNS4_1CILi1EEESB_SB_EEENS1_35KernelTmaWarpSpecializedCooperativeEEENS5_IJNSA_ILi128EEENSA_ILi64EEESF_EEEaNS5_IJlSB_lEEEaSI_NS4_8TiledMMAINS4_8MMA_AtomIJNS4_4SM904GMMA26MMA_64x64x32_S32S8S8_SS_TNEEEENS4_6LayoutINS5_IJNSA_ILi2EEESB_SB_EEENS5_IJSB_NSA_ILi0EEESS_EEEEENS5_IJNS4_10UnderscoreESV_SV_EEEEENS4_13SM90_TMA_LOADENS4_14ComposedLayoutINS4_7SwizzleILi3ELi4ELi3EEENS4_18smem_ptr_flag_bitsILi8EEENSP_INS5_IJNSA_ILi8EEESF_EEENS5_IJSF_SB_EEEEEEEvNS4_8identityESY_S18_vS19_EENS_8epilogue10collective6detail29Sm90TmaWarpSpecializedAdapterINS1C_15DefaultEpilogueIaSI_SI_NS1B_6thread17LinearCombinationIaLi1EiiLNS1G_9ScaleType4KindE0ELNS_15FloatRoundStyleE2EaEENS1_15EpilogueDefaultEEEEEvvEEEEvNT_6ParamsE)
        /*03c0*/ 	.short	0x0210
        /*03c2*/ 	.short	0x0470


	//----- nvinfo : EIATTR_SW_WAR
	.align		4
.L_43:
        /*03c4*/ 	.byte	0x04, 0x36
        /*03c6*/ 	.short	(.L_45 - .L_44)
.L_44:
        /*03c8*/ 	.word	0x00000008
.L_45:


//--------------------- .nv.callgraph             --------------------------
	.section	.nv.callgraph,"",@"SHT_CUDA_CALLGRAPH"
	.align	4
	.sectionentsize	8
	.align		4
        /*0000*/ 	.word	0x00000000
	.align		4
        /*0004*/ 	.word	0xffffffff
	.align		4
        /*0008*/ 	.word	index@(_ZN7cutlass13device_kernelINS_4gemm6kernel13GemmUniversalIN4cute5tupleIJiiiiEEENS1_10collective13CollectiveMmaINS1_34MainloopSm90TmaGmmaWarpSpecializedILi9ENS5_IJNS4_1CILi1EEESB_SB_EEENS1_35KernelTmaWarpSpecializedCooperativeEEENS5_IJNSA_ILi128EEENSA_ILi64EEESF_EEEaNS5_IJlSB_lEEEaSI_NS4_8TiledMMAINS4_8MMA_AtomIJNS4_4SM904GMMA26MMA_64x64x32_S32S8S8_SS_TNEEEENS4_6LayoutINS5_IJNSA_ILi2EEESB_SB_EEENS5_IJSB_NSA_ILi0EEESS_EEEEENS5_IJNS4_10UnderscoreESV_SV_EEEEENS4_13SM90_TMA_LOADENS4_14ComposedLayoutINS4_7SwizzleILi3ELi4ELi3EEENS4_18smem_ptr_flag_bitsILi8EEENSP_INS5_IJNSA_ILi8EEESF_EEENS5_IJSF_SB_EEEEEEEvNS4_8identityESY_S18_vS19_EENS_8epilogue10collective6detail29Sm90TmaWarpSpecializedAdapterINS1C_15DefaultEpilogueIaSI_SI_NS1B_6thread17LinearCombinationIaLi1EiiLNS1G_9ScaleType4KindE0ELNS_15FloatRoundStyleE2EaEENS1_15EpilogueDefaultEEEEEvvEEEEvNT_6ParamsE)
	.align		4
        /*000c*/ 	.word	index@(__assertfail)
	.align		4
        /*0010*/ 	.word	0x00000000
	.align		4
        /*0014*/ 	.word	0xfffffffe
	.align		4
        /*0018*/ 	.word	0x00000000
	.align		4
        /*001c*/ 	.word	0xfffffffd
	.align		4
        /*0020*/ 	.word	0x00000000
	.align		4
        /*0024*/ 	.word	0xfffffffc


//--------------------- .nv.constant4             --------------------------
	.section	.nv.constant4,"a",@progbits
	.align	8
	.align		8
.nv.constant4:
        /*0000*/ 	.dword	__assertfail
	.align		8
        /*0008*/ 	.dword	__unnamed_1
	.align		8
        /*0010*/ 	.dword	_ZN40_INTERNAL_df278a61_4_k_cu_182beba7_151444cuda3std3__45__cpo5beginE
	.align		8
        /*0018*/ 	.dword	_ZN40_INTERNAL_df278a61_4_k_cu_182beba7_151444cuda3std3__45__cpo3endE
	.align		8
        /*0020*/ 	.dword	_ZN40_INTERNAL_df278a61_4_k_cu_182beba7_151444cuda3std3__45__cpo6cbeginE
	.align		8
        /*0028*/ 	.dword	_ZN40_INTERNAL_df278a61_4_k_cu_182beba7_151444cuda3std3__45__cpo4cendE
	.align		8
        /*0030*/ 	.dword	_ZN40_INTERNAL_df278a61_4_k_cu_182beba7_151444cuda3std3__442_GLOBAL__N__df278a61_4_k_cu_182beba7_151446ignoreE
	.align		8
        /*0038*/ 	.dword	_ZN40_INTERNAL_df278a61_4_k_cu_182beba7_151444cuda3std3__419piecewise_constructE
	.align		8
        /*0040*/ 	.dword	_ZN40_INTERNAL_df278a61_4_k_cu_182beba7_151444cuda3std3__48in_placeE
	.align		8
        /*0048*/ 	.dword	_ZN40_INTERNAL_df278a61_4_k_cu_182beba7_151444cuda3std6ranges3__45__cpo4swapE
	.align		8
        /*0050*/ 	.dword	_ZN40_INTERNAL_df278a61_4_k_cu_182beba7_151444cuda3std6ranges3__45__cpo9iter_moveE
	.align		8
        /*0058*/ 	.dword	_ZN40_INTERNAL_df278a61_4_k_cu_182beba7_151444cute7productE
	.align		8
        /*0060*/ 	.dword	_ZN40_INTERNAL_df278a61_4_k_cu_182beba7_151444cute1_E
	.align		8
        /*0068*/ 	.dword	$str$22
	.align		8
        /*0070*/ 	.dword	$str$23


//--------------------- .text._ZN7cutlass13device_kernelINS_4gemm6kernel13GemmUniversalIN4cute5tupleIJiiiiEEENS1_10collective13CollectiveMmaINS1_34MainloopSm90TmaGmmaWarpSpecializedILi9ENS5_IJNS4_1CILi1EEESB_SB_EEENS1_35KernelTmaWarpSpecializedCooperativeEEENS5_IJNSA_ILi128EEENSA_ILi64EEESF_EEEaNS5_IJlSB_lEEEaSI_NS4_8TiledMMAINS4_8MMA_AtomIJNS4_4SM904GMMA26MMA_64x64x32_S32S8S8_SS_TNEEEENS4_6LayoutINS5_IJNSA_ILi2EEESB_SB_EEENS5_IJSB_NSA_ILi0EEESS_EEEEENS5_IJNS4_10UnderscoreESV_SV_EEEEENS4_13SM90_TMA_LOADENS4_14ComposedLayoutINS4_7SwizzleILi3ELi4ELi3EEENS4_18smem_ptr_flag_bitsILi8EEENSP_INS5_IJNSA_ILi8EEESF_EEENS5_IJSF_SB_EEEEEEEvNS4_8identityESY_S18_vS19_EENS_8epilogue10collective6detail29Sm90TmaWarpSpecializedAdapterINS1C_15DefaultEpilogueIaSI_SI_NS1B_6thread17LinearCombinationIaLi1EiiLNS1G_9ScaleType4KindE0ELNS_15FloatRoundStyleE2EaEENS1_15EpilogueDefaultEEEEEvvEEEEvNT_6ParamsE --------------------------
	.section	.text._ZN7cutlass13device_kernelINS_4gemm6kernel13GemmUniversalIN4cute5tupleIJiiiiEEENS1_10collective13CollectiveMmaINS1_34MainloopSm90TmaGmmaWarpSpecializedILi9ENS5_IJNS4_1CILi1EEESB_SB_EEENS1_35KernelTmaWarpSpecializedCooperativeEEENS5_IJNSA_ILi128EEENSA_ILi64EEESF_EEEaNS5_IJlSB_lEEEaSI_NS4_8TiledMMAINS4_8MMA_AtomIJNS4_4SM904GMMA26MMA_64x64x32_S32S8S8_SS_TNEEEENS4_6LayoutINS5_IJNSA_ILi2EEESB_SB_EEENS5_IJSB_NSA_ILi0EEESS_EEEEENS5_IJNS4_10UnderscoreESV_SV_EEEEENS4_13SM90_TMA_LOADENS4_14ComposedLayoutINS4_7SwizzleILi3ELi4ELi3EEENS4_18smem_ptr_flag_bitsILi8EEENSP_INS5_IJNSA_ILi8EEESF_EEENS5_IJSF_SB_EEEEEEEvNS4_8identityESY_S18_vS19_EENS_8epilogue10collective6detail29Sm90TmaWarpSpecializedAdapterINS1C_15DefaultEpilogueIaSI_SI_NS1B_6thread17LinearCombinationIaLi1EiiLNS1G_9ScaleType4KindE0ELNS_15FloatRoundStyleE2EaEENS1_15EpilogueDefaultEEEEEvvEEEEvNT_6ParamsE,"ax",@progbits
	.align	128
.text._ZN7cutlass13device_kernelINS_4gemm6kernel13GemmUniversalIN4cute5tupleIJiiiiEEENS1_10collective13CollectiveMmaINS1_34MainloopSm90TmaGmmaWarpSpecializedILi9ENS5_IJNS4_1CILi1EEESB_SB_EEENS1_35KernelTmaWarpSpecializedCooperativeEEENS5_IJNSA_ILi128EEENSA_ILi64EEESF_EEEaNS5_IJlSB_lEEEaSI_NS4_8TiledMMAINS4_8MMA_AtomIJNS4_4SM904GMMA26MMA_64x64x32_S32S8S8_SS_TNEEEENS4_6LayoutINS5_IJNSA_ILi2EEESB_SB_EEENS5_IJSB_NSA_ILi0EEESS_EEEEENS5_IJNS4_10UnderscoreESV_SV_EEEEENS4_13SM90_TMA_LOADENS4_14ComposedLayoutINS4_7SwizzleILi3ELi4ELi3EEENS4_18smem_ptr_flag_bitsILi8EEENSP_INS5_IJNSA_ILi8EEESF_EEENS5_IJSF_SB_EEEEEEEvNS4_8identityESY_S18_vS19_EENS_8epilogue10collective6detail29Sm90TmaWarpSpecializedAdapterINS1C_15DefaultEpilogueIaSI_SI_NS1B_6thread17LinearCombinationIaLi1EiiLNS1G_9ScaleType4KindE0ELNS_15FloatRoundStyleE2EaEENS1_15EpilogueDefaultEEEEEvvEEEEvNT_6ParamsE:
        .type           _ZN7cutlass13device_kernelINS_4gemm6kernel13GemmUniversalIN4cute5tupleIJiiiiEEENS1_10collective13CollectiveMmaINS1_34MainloopSm90TmaGmmaWarpSpecializedILi9ENS5_IJNS4_1CILi1EEESB_SB_EEENS1_35KernelTmaWarpSpecializedCooperativeEEENS5_IJNSA_ILi128EEENSA_ILi64EEESF_EEEaNS5_IJlSB_lEEEaSI_NS4_8TiledMMAINS4_8MMA_AtomIJNS4_4SM904GMMA26MMA_64x64x32_S32S8S8_SS_TNEEEENS4_6LayoutINS5_IJNSA_ILi2EEESB_SB_EEENS5_IJSB_NSA_ILi0EEESS_EEEEENS5_IJNS4_10UnderscoreESV_SV_EEEEENS4_13SM90_TMA_LOADENS4_14ComposedLayoutINS4_7SwizzleILi3ELi4ELi3EEENS4_18smem_ptr_flag_bitsILi8EEENSP_INS5_IJNSA_ILi8EEESF_EEENS5_IJSF_SB_EEEEEEEvNS4_8identityESY_S18_vS19_EENS_8epilogue10collective6detail29Sm90TmaWarpSpecializedAdapterINS1C_15DefaultEpilogueIaSI_SI_NS1B_6thread17LinearCombinationIaLi1EiiLNS1G_9ScaleType4KindE0ELNS_15FloatRoundStyleE2EaEENS1_15EpilogueDefaultEEEEEvvEEEEvNT_6ParamsE,@function
        .size           _ZN7cutlass13device_kernelINS_4gemm6kernel13GemmUniversalIN4cute5tupleIJiiiiEEENS1_10collective13CollectiveMmaINS1_34MainloopSm90TmaGmmaWarpSpecializedILi9ENS5_IJNS4_1CILi1EEESB_SB_EEENS1_35KernelTmaWarpSpecializedCooperativeEEENS5_IJNSA_ILi128EEENSA_ILi64EEESF_EEEaNS5_IJlSB_lEEEaSI_NS4_8TiledMMAINS4_8MMA_AtomIJNS4_4SM904GMMA26MMA_64x64x32_S32S8S8_SS_TNEEEENS4_6LayoutINS5_IJNSA_ILi2EEESB_SB_EEENS5_IJSB_NSA_ILi0EEESS_EEEEENS5_IJNS4_10UnderscoreESV_SV_EEEEENS4_13SM90_TMA_LOADENS4_14ComposedLayoutINS4_7SwizzleILi3ELi4ELi3EEENS4_18smem_ptr_flag_bitsILi8EEENSP_INS5_IJNSA_ILi8EEESF_EEENS5_IJSF_SB_EEEEEEEvNS4_8identityESY_S18_vS19_EENS_8epilogue10collective6detail29Sm90TmaWarpSpecializedAdapterINS1C_15DefaultEpilogueIaSI_SI_NS1B_6thread17LinearCombinationIaLi1EiiLNS1G_9ScaleType4KindE0ELNS_15FloatRoundStyleE2EaEENS1_15EpilogueDefaultEEEEEvvEEEEvNT_6ParamsE,(.L_x_145 - _ZN7cutlass13device_kernelINS_4gemm6kernel13GemmUniversalIN4cute5tupleIJiiiiEEENS1_10collective13CollectiveMmaINS1_34MainloopSm90TmaGmmaWarpSpecializedILi9ENS5_IJNS4_1CILi1EEESB_SB_EEENS1_35KernelTmaWarpSpecializedCooperativeEEENS5_IJNSA_ILi128EEENSA_ILi64EEESF_EEEaNS5_IJlSB_lEEEaSI_NS4_8TiledMMAINS4_8MMA_AtomIJNS4_4SM904GMMA26MMA_64x64x32_S32S8S8_SS_TNEEEENS4_6LayoutINS5_IJNSA_ILi2EEESB_SB_EEENS5_IJSB_NSA_ILi0EEESS_EEEEENS5_IJNS4_10UnderscoreESV_SV_EEEEENS4_13SM90_TMA_LOADENS4_14ComposedLayoutINS4_7SwizzleILi3ELi4ELi3EEENS4_18smem_ptr_flag_bitsILi8EEENSP_INS5_IJNSA_ILi8EEESF_EEENS5_IJSF_SB_EEEEEEEvNS4_8identityESY_S18_vS19_EENS_8epilogue10collective6detail29Sm90TmaWarpSpecializedAdapterINS1C_15DefaultEpilogueIaSI_SI_NS1B_6thread17LinearCombinationIaLi1EiiLNS1G_9ScaleType4KindE0ELNS_15FloatRoundStyleE2EaEENS1_15EpilogueDefaultEEEEEvvEEEEvNT_6ParamsE)
        .other          _ZN7cutlass13device_kernelINS_4gemm6kernel13GemmUniversalIN4cute5tupleIJiiiiEEENS1_10collective13CollectiveMmaINS1_34MainloopSm90TmaGmmaWarpSpecializedILi9ENS5_IJNS4_1CILi1EEESB_SB_EEENS1_35KernelTmaWarpSpecializedCooperativeEEENS5_IJNSA_ILi128EEENSA_ILi64EEESF_EEEaNS5_IJlSB_lEEEaSI_NS4_8TiledMMAINS4_8MMA_AtomIJNS4_4SM904GMMA26MMA_64x64x32_S32S8S8_SS_TNEEEENS4_6LayoutINS5_IJNSA_ILi2EEESB_SB_EEENS5_IJSB_NSA_ILi0EEESS_EEEEENS5_IJNS4_10UnderscoreESV_SV_EEEEENS4_13SM90_TMA_LOADENS4_14ComposedLayoutINS4_7SwizzleILi3ELi4ELi3EEENS4_18smem_ptr_flag_bitsILi8EEENSP_INS5_IJNSA_ILi8EEESF_EEENS5_IJSF_SB_EEEEEEEvNS4_8identityESY_S18_vS19_EENS_8epilogue10collective6detail29Sm90TmaWarpSpecializedAdapterINS1C_15DefaultEpilogueIaSI_SI_NS1B_6thread17LinearCombinationIaLi1EiiLNS1G_9ScaleType4KindE0ELNS_15FloatRoundStyleE2EaEENS1_15EpilogueDefaultEEEEEvvEEEEvNT_6ParamsE,@"STO_CUDA_ENTRY STV_DEFAULT"
_ZN7cutlass13device_kernelINS_4gemm6kernel13GemmUniversalIN4cute5tupleIJiiiiEEENS1_10collective13CollectiveMmaINS1_34MainloopSm90TmaGmmaWarpSpecializedILi9ENS5_IJNS4_1CILi1EEESB_SB_EEENS1_35KernelTmaWarpSpecializedCooperativeEEENS5_IJNSA_ILi128EEENSA_ILi64EEESF_EEEaNS5_IJlSB_lEEEaSI_NS4_8TiledMMAINS4_8MMA_AtomIJNS4_4SM904GMMA26MMA_64x64x32_S32S8S8_SS_TNEEEENS4_6LayoutINS5_IJNSA_ILi2EEESB_SB_EEENS5_IJSB_NSA_ILi0EEESS_EEEEENS5_IJNS4_10UnderscoreESV_SV_EEEEENS4_13SM90_TMA_LOADENS4_14ComposedLayoutINS4_7SwizzleILi3ELi4ELi3EEENS4_18smem_ptr_flag_bitsILi8EEENSP_INS5_IJNSA_ILi8EEESF_EEENS5_IJSF_SB_EEEEEEEvNS4_8identityESY_S18_vS19_EENS_8epilogue10collective6detail29Sm90TmaWarpSpecializedAdapterINS1C_15DefaultEpilogueIaSI_SI_NS1B_6thread17LinearCombinationIaLi1EiiLNS1G_9ScaleType4KindE0ELNS_15FloatRoundStyleE2EaEENS1_15EpilogueDefaultEEEEEvvEEEEvNT_6ParamsE:
[----:B------:R-:W0:Y:S01]  /*0000*/  LDC R1, c[0x0][0x28] ;  /* 0x00000a00ff017b82 */ /* 0x000e220000000800 */
[----:B------:R-:W1:Y:S01]  /*0010*/  S2R R18, SR_TID.X ;  /* 0x0000000000127919 */ /* 0x000e620000002100 */
[----:B------:R-:W-:Y:S01]  /*0020*/  ELECT P0, URZ, PT ;  /* 0x00000000003f782f */ /* 0x000fe20003800000 */
[----:B------:R-:W-:Y:S01]  /*0030*/  BSSY B0, `(.L_x_0) ;  /* 0x000000f000007945 */ /* 0x000fe20003800000 */
[--C-:B-1----:R-:W-:Y:S02]  /*0040*/  SHF.R.U32.HI R0, RZ, 0x5, R18.reuse ;  /* 0x00000005ff007819 */ /* 0x102fe40000011612 */
[----:B------:R-:W-:-:S03]  /*0050*/  SHF.R.U32.HI R2, RZ, 0x7, R18 ;  /* 0x00000007ff027819 */ /* 0x000fc60000011612 */
[----:B------:R-:W1:Y:S04]  /*0060*/  SHFL.IDX PT, R5, R0, RZ, 0x1f ;  /* 0x00001fff00057589 */ /* 0x000e6800000e0000 */
[----:B------:R2:W3:Y:S01]  /*0070*/  SHFL.IDX PT, R8, R2, RZ, 0x1f ;  /* 0x00001fff02087589 */ /* 0x0004e200000e0000 */
[----:B-1----:R-:W-:-:S13]  /*0080*/  ISETP.NE.OR P0, PT, R5, RZ, !P0 ;  /* 0x000000ff0500720c */ /* 0x002fda0004705670 */
[----:B0-23--:R-:W-:Y:S05]  /*0090*/  @P0 BRA `(.L_x_1) ;  /* 0x0000000000200947 */ /* 0x00dfea0003800000 */
[----:B------:R-:W-:Y:S02]  /*00a0*/  ULDC.64 UR4, c[0x0][0x198] ;  /* 0x0000660000047ab9 */ /* 0x000fe40000000a00 */
[----:B------:R-:W-:Y:S02]  /*00b0*/  UIADD3 UR6, UP0, UR4, 0xf0, URZ ;  /* 0x000000f004067890 */ /* 0x000fe4000ff1e03f */
[----:B------:R-:W-:Y:S02]  /*00c0*/  UIADD3 UR4, UP1, UR4, 0x1f0, URZ ;  /* 0x000001f004047890 */ /* 0x000fe4000ff3e03f */
[----:B------:R-:W-:Y:S02]  /*00d0*/  UIADD3.X UR7, URZ, UR5, URZ, UP0, !UPT ;  /* 0x000000053f077290 */ /* 0x000fe400087fe43f */
[----:B------:R-:W-:-:S07]  /*00e0*/  UIADD3.X UR5, URZ, UR5, URZ, UP1, !UPT ;  /* 0x000000053f057290 */ /* 0x000fce0008ffe43f */
[----:B------:R0:W-:Y:S02]  /*00f0*/  UTMACCTL.PF [UR6] ;  /* 0x00000000060079b9 */ /* 0x0001e40008040000 */
[----:B------:R0:W-:Y:S02]  /*0100*/  UTMACCTL.PF [UR4] ;  /* 0x00000000040079b9 */ /* 0x0001e40008040000 */
[----:B0-----:R-:W-:Y:S01]  /*0110*/  NOP ;  /* 0x0000000000007918 */ /* 0x001fe20000000000 */
.L_x_1:
[----:B------:R-:W-:Y:S05]  /*0120*/  BSYNC B0 ;  /* 0x0000000000007941 */ /* 0x000fea0003800000 */
.L_x_0:
[----:B------:R-:W0:Y:S02]  /*0130*/  SHFL.IDX PT, R2, R0, RZ, 0x1f ;  /* 0x00001fff00027589 */ /* 0x000e2400000e0000 */
[----:B0-----:R-:W-:-:S13]  /*0140*/  ISETP.NE.AND P0, PT, R2, RZ, PT ;  /* 0x000000ff0200720c */ /* 0x001fda0003f05270 */
[----:B------:R-:W-:Y:S05]  /*0150*/  @P0 BRA `(.L_x_2) ;  /* 0x00000000008c0947 */ /* 0x000fea0003800000 */
[----:B------:R-:W-:Y:S01]  /*0160*/  ELECT P0, URZ, PT ;  /* 0x00000000003f782f */ /* 0x000fe20003800000 */
[----:B------:R-:W-:-:S12]  /*0170*/  BSSY B0, `(.L_x_2) ;  /* 0x0000021000007945 */ /* 0x000fd80003800000 */
[----:B------:R-:W-:Y:S05]  /*0180*/  @!P0 BRA `(.L_x_3) ;  /* 0x00000000007c8947 */ /* 0x000fea0003800000 */
[----:B------:R-:W0:Y:S01]  /*0190*/  S2UR UR8, SR_CgaCtaId ;  /* 0x00000000000879c3 */ /* 0x000e220000008800 */
[----:B------:R-:W-:Y:S01]  /*01a0*/  UMOV UR4, 0x400 ;  /* 0x0000040000047882 */ /* 0x000fe20000000000 */
[----:B------:R-:W-:Y:S01]  /*01b0*/  UMOV UR5, 0x1 ;  /* 0x0000000100057882 */ /* 0x000fe20000000000 */
[----:B------:R-:W-:Y:S02]  /*01c0*/  UMOV UR6, 0x100 ;  /* 0x0000010000067882 */ /* 0x000fe40000000000 */
[----:B------:R-:W-:-:S04]  /*01d0*/  UIADD3 UR6, -UR6, 0x100000, URZ ;  /* 0x0010000006067890 */ /* 0x000fc8000fffe13f */
[----:B------:R-:W-:Y:S02]  /*01e0*/  USHF.L.U32 UR7, UR6, 0xb, URZ ;  /* 0x0000000b06077899 */ /* 0x000fe4000800063f */
[----:B------:R-:W-:Y:S02]  /*01f0*/  USHF.L.U32 UR6, UR6, 0x1, URZ ;  /* 0x0000000106067899 */ /* 0x000fe4000800063f */
[----:B0-----:R-:W-:Y:S02]  /*0200*/  ULEA UR8, UR8, UR4, 0x18 ;  /* 0x0000000408087291 */ /* 0x001fe4000f8ec03f */
[----:B------:R-:W-:-:S04]  /*0210*/  UIADD3 UR4, -UR5, 0x100000, URZ ;  /* 0x0010000005047890 */ /* 0x000fc8000fffe13f */
[----:B------:R-:W-:Y:S02]  /*0220*/  USHF.L.U32 UR5, UR4, 0xb, URZ ;  /* 0x0000000b04057899 */ /* 0x000fe4000800063f */
[----:B------:R-:W-:Y:S01]  /*0230*/  USHF.L.U32 UR4, UR4, 0x1, URZ ;  /* 0x0000000104047899 */ /* 0x000fe2000800063f */
[----:B------:R-:W0:Y:S11]  /*0240*/  FENCE.VIEW.ASYNC.S ;  /* 0x00000000000073c6 */ /* 0x000e360000000000 */
[----:B0-----:R0:W1:Y:S01]  /*0250*/  SYNCS.EXCH.64 URZ, [UR8], UR4 ;  /* 0x00000004083f75b2 */ /* 0x0010620008000100 */
[----:B------:R0:W2:Y:S01]  /*0260*/  SYNCS.EXCH.64 URZ, [UR8+0x48], UR6 ;  /* 0x00004806083f75b2 */ /* 0x0000a20008000100 */
[----:B------:R0:W3:Y:S01]  /*0270*/  SYNCS.EXCH.64 URZ, [UR8+0x8], UR4 ;  /* 0x00000804083f75b2 */ /* 0x0000e20008000100 */
[----:B------:R0:W4:Y:S01]  /*0280*/  SYNCS.EXCH.64 URZ, [UR8+0x50], UR6 ;  /* 0x00005006083f75b2 */ /* 0x0001220008000100 */
[----:B------:R0:W0:Y:S01]  /*0290*/  SYNCS.EXCH.64 URZ, [UR8+0x10], UR4 ;  /* 0x00001004083f75b2 */ /* 0x0000220008000100 */
        /* <DEDUP_REMOVED lines=13> */
[----:B------:R-:W-:Y:S01]  /*0370*/  NOP ;  /* 0x0000000000007918 */ /* 0x000fe20000000000 */
.L_x_3:
[----:B0-----:R-:W-:Y:S05]  /*0380*/  BSYNC B0 ;  /* 0x0000000000007941 */ /* 0x001fea0003800000 */
.L_x_2:
[----:B------:R-:W0:Y:S01]  /*0390*/  SHFL.IDX PT, R0, R0, RZ, 0x1f ;  /* 0x00001fff00007589 */ /* 0x000e2200000e0000 */
[----:B------:R-:W-:Y:S01]  /*03a0*/  ELECT P0, URZ, PT ;  /* 0x00000000003f782f */ /* 0x000fe20003800000 */
[----:B------:R-:W5:Y:S01]  /*03b0*/  LDC R2, c[0x0][0x65c] ;  /* 0x00019700ff027b82 */ /* 0x000f620000000800 */
[----:B------:R-:W-:Y:S01]  /*03c0*/  SHF.R.S32.HI R6, RZ, 0x1f, R5 ;  /* 0x0000001fff067819 */ /* 0x000fe20000011405 */
[----:B------:R-:W1:Y:S01]  /*03d0*/  S2R R3, SR_CTAID.Y ;  /* 0x0000000000037919 */ /* 0x000e620000002600 */
[----:B------:R-:W-:Y:S01]  /*03e0*/  UMOV UR4, 0x20 ;  /* 0x0000002000047882 */ /* 0x000fe20000000000 */
[----:B------:R-:W-:Y:S01]  /*03f0*/  ISETP.NE.AND P2, PT, R8, RZ, PT ;  /* 0x000000ff0800720c */ /* 0x000fe20003f45270 */
[----:B------:R-:W-:Y:S01]  /*0400*/  NOP ;  /* 0x0000000000007918 */ /* 0x000fe20000000000 */
[----:B------:R-:W2:Y:S01]  /*0410*/  S2R R4, SR_CTAID.X ;  /* 0x0000000000047919 */ /* 0x000ea20000002500 */
[----:B------:R-:W-:Y:S01]  /*0420*/  LEA.HI R6, R6, R5, RZ, 0x2 ;  /* 0x0000000506067211 */ /* 0x000fe200078f10ff */
[----:B------:R-:W-:Y:S01]  /*0430*/  NOP ;  /* 0x0000000000007918 */ /* 0x000fe20000000000 */
[----:B0-----:R-:W-:-:S02]  /*0440*/  ISETP.NE.OR P0, PT, R0, RZ, !P0 ;  /* 0x000000ff0000720c */ /* 0x001fc40004705670 */
[----:B-----5:R-:W-:-:S04]  /*0450*/  ISETP.NE.AND P3, PT, R2, 0x1, PT ;  /* 0x000000010200780c */ /* 0x020fc80003f65270 */
[----:B------:R-:W-:Y:S02]  /*0460*/  P2R R0, PR, RZ, 0x8 ;  /* 0x00000008ff007803 */ /* 0x000fe40000000000 */
[----:B------:R-:W-:-:S05]  /*0470*/  LOP3.LUT R0, R6, 0xfffffffc, RZ, 0xc0, !PT ;  /* 0xfffffffc06007812 */ /* 0x000fca00078ec0ff */
[----:B------:R-:W-:Y:S01]  /*0480*/  VOTEU.ALL UP0, P0 ;  /* 0x00000000003f7886 */ /* 0x000fe20000000000 */
[----:B------:R-:W-:Y:S01]  /*0490*/  IMAD.IADD R0, R5, 0x1, -R0 ;  /* 0x0000000105007824 */ /* 0x000fe200078e0a00 */
[----:B------:R-:W2:Y:S01]  /*04a0*/  @P3 LDC R17, c[0x0][0x10] ;  /* 0x00000400ff113b82 */ /* 0x000ea20000000800 */
[----:B------:R-:W-:Y:S01]  /*04b0*/  VOTEU.ALL UP1, P0 ;  /* 0x00000000003f7886 */ /* 0x000fe20000020000 */
[----:B-1----:R-:W-:Y:S01]  /*04c0*/  @P3 IMAD.MOV.U32 R6, RZ, RZ, R3 ;  /* 0x000000ffff063224 */ /* 0x002fe200078e0003 */
[----:B------:R-:W-:Y:S01]  /*04d0*/  @!UP0 UMOV UR6, 0x400 ;  /* 0x0000040000068882 */ /* 0x000fe20000000000 */
[----:B------:R-:W-:-:S04]  /*04e0*/  @!UP0 UIADD3 UR4, -UR4, 0x100000, URZ ;  /* 0x0010000004048890 */ /* 0x000fc8000fffe13f */
[----:B------:R-:W-:Y:S02]  /*04f0*/  @!UP0 USHF.L.U32 UR5, UR4, 0xb, URZ ;  /* 0x0000000b04058899 */ /* 0x000fe4000800063f */
[----:B------:R-:W-:Y:S01]  /*0500*/  @!UP0 USHF.L.U32 UR4, UR4, 0x1, URZ ;  /* 0x0000000104048899 */ /* 0x000fe2000800063f */
[----:B------:R-:W-:Y:S02]  /*0510*/  @P3 IMAD.MOV.U32 R7, RZ, RZ, RZ ;  /* 0x000000ffff073224 */ /* 0x000fe400078e00ff */
[----:B------:R-:W-:Y:S01]  /*0520*/  IMAD.MOV.U32 R5, RZ, RZ, RZ ;  /* 0x000000ffff057224 */ /* 0x000fe200078e00ff */
[----:B------:R-:W0:Y:S01]  /*0530*/  @!UP0 S2UR UR7, SR_CgaCtaId ;  /* 0x00000000000789c3 */ /* 0x000e220000008800 */
[----:B------:R-:W-:-:S07]  /*0540*/  @P3 IMAD.MOV.U32 R11, RZ, RZ, RZ ;  /* 0x000000ffff0b3224 */ /* 0x000fce00078e00ff */
[----:B------:R-:W1:Y:S01]  /*0550*/  @!P3 LDC R9, c[0x0][0xc] ;  /* 0x00000300ff09bb82 */ /* 0x000e620000000800 */
[----:B--2---:R-:W-:-:S04]  /*0560*/  @P3 IMAD.WIDE.U32 R16, R4, R17, R6 ;  /* 0x0000001104103225 */ /* 0x004fc800078e0006 */
[----:B------:R-:W-:Y:S01]  /*0570*/  @P3 IMAD.IADD R17, R17, 0x1, R11 ;  /* 0x0000000111113824 */ /* 0x000fe200078e020b */
[----:B0-----:R-:W-:Y:S01]  /*0580*/  @!UP0 ULEA UR6, UR7, UR6, 0x18 ;  /* 0x0000000607068291 */ /* 0x001fe2000f8ec03f */
[----:B------:R-:W-:Y:S01]  /*0590*/  VOTEU.ALL UP0, P0 ;  /* 0x00000000003f7886 */ /* 0x000fe20000000000 */
[----:B------:R-:W-:-:S04]  /*05a0*/  ISETP.NE.AND P0, PT, R0, 0x3, PT ;  /* 0x000000030000780c */ /* 0x000fc80003f05270 */
[----:B------:R-:W-:Y:S01]  /*05b0*/  ISETP.EQ.OR P0, PT, R0, RZ, !P0 ;  /* 0x000000ff0000720c */ /* 0x000fe20004702670 */
[----:B-1----:R-:W-:-:S03]  /*05c0*/  @!P3 IMAD.WIDE.U32 R6, R9, R3, R4 ;  /* 0x000000030906b225 */ /* 0x002fc600078e0004 */
[C---:B------:R-:W-:Y:S01]  /*05d0*/  ISETP.EQ.AND P0, PT, R8.reuse, RZ, P0 ;  /* 0x000000ff0800720c */ /* 0x040fe20000702270 */
[----:B------:R-:W-:Y:S01]  /*05e0*/  VIADD R8, R8, 0xffffffff ;  /* 0xffffffff08087836 */ /* 0x000fe20000000000 */
[----:B------:R-:W0:Y:S02]  /*05f0*/  FENCE.VIEW.ASYNC.S ;  /* 0x00000000000073c6 */ /* 0x000e240000000000 */
[----:B0-----:R0:W3:Y:S01]  /*0600*/  @!UP0 SYNCS.EXCH.64 URZ, [UR6+0xa0], UR4 ;  /* 0x0000a004063f85b2 */ /* 0x0010e20008000100 */
[----:B------:R-:W-:Y:S01]  /*0610*/  @!P3 IMAD.MOV.U32 R16, RZ, RZ, R6 ;  /* 0x000000ffff10b224 */ /* 0x000fe200078e0006 */
[----:B------:R-:W-:Y:S01]  /*0620*/  SEL R19, RZ, 0x1, !P0 ;  /* 0x00000001ff137807 */ /* 0x000fe20004000000 */
[----:B------:R-:W-:Y:S01]  /*0630*/  @!P3 IMAD.MOV.U32 R17, RZ, RZ, R7 ;  /* 0x000000ffff11b224 */ /* 0x000fe200078e0007 */
[----:B------:R-:W-:-:S04]  /*0640*/  ISETP.GE.U32.AND P1, PT, R8, 0x2, PT ;  /* 0x000000020800780c */ /* 0x000fc80003f26070 */
[----:B------:R-:W-:Y:S01]  /*0650*/  SEL R19, R19, 0x2, P1 ;  /* 0x0000000213137807 */ /* 0x000fe20000800000 */
[----:B------:R0:W3:Y:S01]  /*0660*/  @!UP1 SYNCS.EXCH.64 URZ, [UR6+0xa8], UR4 ;  /* 0x0000a804063f95b2 */ /* 0x0000e20008000100 */
[----:B------:R-:W-:Y:S01]  /*0670*/  NOP ;  /* 0x0000000000007918 */ /* 0x000fe20000000000 */
[----:B---34-:R-:W-:Y:S06]  /*0680*/  BAR.SYNC.DEFER_BLOCKING 0x0 ;  /* 0x0000000000007b1d */ /* 0x018fec0000010000 */
[----:B------:R-:W-:Y:S05]  /*0690*/  @!P2 BRA `(.L_x_4) ;  /* 0x00000038009ca947 */ /* 0x000fea0003800000 */
[----:B------:R-:W-:-:S13]  /*06a0*/  ISETP.GT.U32.AND P0, PT, R8, 0x1, PT ;  /* 0x000000010800780c */ /* 0x000fda0003f04070 */
[----:B0-----:R-:W-:Y:S05]  /*06b0*/  @P0 EXIT ;  /* 0x000000000000094d */ /* 0x001fea0003800000 */
[----:B------:R-:W-:Y:S01]  /*06c0*/  ULDC.64 UR4, c[0x0][0x650] ;  /* 0x0001940000047ab9 */ /* 0x000fe20000000a00 */
[----:B------:R-:W-:Y:S01]  /*06d0*/  PRMT R0, RZ, 0x7610, R0 ;  /* 0x00007610ff007816 */ /* 0x000fe20000000000 */
[----:B------:R-:W-:Y:S01]  /*06e0*/  IMAD.MOV.U32 R57, RZ, RZ, -0x1 ;  /* 0xffffffffff397424 */ /* 0x000fe200078e00ff */
[----:B------:R-:W-:Y:S01]  /*06f0*/  ISETP.GE.U32.AND P0, PT, R16, UR4, PT ;  /* 0x0000000410007c0c */ /* 0x000fe2000bf06070 */
[----:B------:R-:W-:Y:S02]  /*0700*/  IMAD.MOV.U32 R58, RZ, RZ, -0x1 ;  /* 0xffffffffff3a7424 */ /* 0x000fe400078e00ff */
[----:B------:R-:W-:Y:S01]  /*0710*/  IMAD.MOV.U32 R59, RZ, RZ, -0x1 ;  /* 0xffffffffff3b7424 */ /* 0x000fe200078e00ff */
[----:B------:R-:W-:-:S13]  /*0720*/  ISETP.GE.U32.AND.EX P0, PT, R17, UR5, PT, P0 ;  /* 0x0000000511007c0c */ /* 0x000fda000bf06100 */
[----:B------:R-:W-:Y:S05]  /*0730*/  @P0 BRA `(.L_x_5) ;  /* 0x0000000400540947 */ /* 0x000fea0003800000 */
[----:B------:R-:W0:Y:S01]  /*0740*/  LDC.64 R14, c[0x0][0x628] ;  /* 0x00018a00ff0e7b82 */ /* 0x000e220000000a00 */
[----:B------:R-:W-:Y:S02]  /*0750*/  IMAD.MOV.U32 R6, RZ, RZ, R16 ;  /* 0x000000ffff067224 */ /* 0x000fe400078e0010 */
[----:B------:R-:W-:-:S05]  /*0760*/  IMAD.MOV.U32 R7, RZ, RZ, R17 ;  /* 0x000000ffff077224 */ /* 0x000fca00078e0011 */
[----:B------:R-:W1:Y:S08]  /*0770*/  LDC R0, c[0x0][0x630] ;  /* 0x00018c00ff007b82 */ /* 0x000e700000000800 */
[----:B------:R-:W2:Y:S01]  /*0780*/  LDC.64 R20, c[0x0][0x620] ;  /* 0x00018800ff147b82 */ /* 0x000ea20000000a00 */
[----:B0-----:R-:W-:-:S04]  /*0790*/  ISETP.NE.U32.AND P0, PT, R14, RZ, PT ;  /* 0x000000ff0e00720c */ /* 0x001fc80003f05070 */
[----:B------:R-:W-:-:S13]  /*07a0*/  ISETP.NE.AND.EX P0, PT, R15, RZ, PT, P0 ;  /* 0x000000ff0f00720c */ /* 0x000fda0003f05300 */
[----:B-12---:R-:W-:Y:S05]  /*07b0*/  @!P0 BRA `(.L_x_6) ;  /* 0x0000000000288947 */ /* 0x006fea0003800000 */
[----:B------:R-:W0:Y:S02]  /*07c0*/  LDC R11, c[0x0][0x634] ;  /* 0x00018d00ff0b7b82 */ /* 0x000e240000000800 */
[----:B0-----:R-:W-:-:S05]  /*07d0*/  IADD3 R11, P0, R16, R11, RZ ;  /* 0x0000000b100b7210 */ /* 0x001fca0007f1e0ff */
[----:B------:R-:W-:-:S04]  /*07e0*/  IMAD.X R13, RZ, RZ, R17, P0 ;  /* 0x000000ffff0d7224 */ /* 0x000fc800000e0611 */
[----:B------:R-:W-:-:S04]  /*07f0*/  IMAD.WIDE.U32 R6, R13, R14, RZ ;  /* 0x0000000e0d067225 */ /* 0x000fc800078e00ff */
[----:B------:R-:W-:-:S04]  /*0800*/  IMAD.WIDE.U32 R8, P0, R11, R15, R6 ;  /* 0x0000000f0b087225 */ /* 0x000fc80007800006 */
[----:B------:R-:W-:-:S04]  /*0810*/  IMAD.WIDE.U32 R6, R11, R14, RZ ;  /* 0x0000000e0b067225 */ /* 0x000fc800078e00ff */
[----:B------:R-:W-:Y:S01]  /*0820*/  IMAD.X R11, RZ, RZ, RZ, P0 ;  /* 0x000000ffff0b7224 */ /* 0x000fe200000e06ff */
[----:B------:R-:W-:Y:S01]  /*0830*/  IADD3 RZ, P0, R7, R8, RZ ;  /* 0x0000000807ff7210 */ /* 0x000fe20007f1e0ff */
[----:B------:R-:W-:-:S04]  /*0840*/  IMAD.MOV.U32 R10, RZ, RZ, R9 ;  /* 0x000000ffff0a7224 */ /* 0x000fc800078e0009 */
[----:B------:R-:W-:-:S08]  /*0850*/  IMAD.WIDE.U32.X R6, R13, R15, R10, P0 ;  /* 0x0000000f0d067225 */ /* 0x000fd000000e040a */
.L_x_6:
[-CC-:B------:R-:W-:Y:S01]  /*0860*/  SHF.R.U64 R59, R6, R0.reuse, R7.reuse ;  /* 0x00000000063b7219 */ /* 0x180fe20000001207 */
[----:B------:R-:W0:Y:S01]  /*0870*/  LDC R10, c[0x0][0x618] ;  /* 0x00018600ff0a7b82 */ /* 0x000e220000000800 */
[----:B------:R-:W-:Y:S01]  /*0880*/  SHF.R.U32.HI R5, RZ, R0, R7 ;  /* 0x00000000ff057219 */ /* 0x000fe20000011607 */
[----:B------:R-:W-:Y:S01]  /*0890*/  ULDC UR4, c[0x0][0x150] ;  /* 0x0000540000047ab9 */ /* 0x000fe20000000800 */
[----:B------:R-:W-:Y:S02]  /*08a0*/  IADD3 R9, P0, RZ, -R59, RZ ;  /* 0x8000003bff097210 */ /* 0x000fe40007f1e0ff */
[----:B------:R-:W-:-:S03]  /*08b0*/  I2FP.F32.U32 R0, R4 ;  /* 0x0000000400007245 */ /* 0x000fc60000201000 */
[----:B------:R-:W1:Y:S01]  /*08c0*/  LDC.64 R26, c[0x0][0x640] ;  /* 0x00019000ff1a7b82 */ /* 0x000e620000000a00 */
[----:B------:R-:W-:Y:S02]  /*08d0*/  IMAD.X R11, RZ, RZ, ~R5, P0 ;  /* 0x000000ffff0b7224 */ /* 0x000fe400000e0e05 */
[----:B------:R-:W-:Y:S01]  /*08e0*/  FMUL R0, R0, UR4 ;  /* 0x0000000400007c20 */ /* 0x000fe20008400000 */
[----:B------:R-:W-:Y:S01]  /*08f0*/  IMAD.WIDE.U32 R6, R9, R20, R16 ;  /* 0x0000001409067225 */ /* 0x000fe200078e0010 */
[----:B------:R-:W-:-:S03]  /*0900*/  ULDC UR4, c[0x0][0x154] ;  /* 0x0000550000047ab9 */ /* 0x000fc60000000800 */
[----:B------:R-:W-:Y:S01]  /*0910*/  IMAD R8, R11, R20, RZ ;  /* 0x000000140b087224 */ /* 0x000fe200078e02ff */
[----:B------:R-:W2:Y:S01]  /*0920*/  LDC R5, c[0x0][0x144] ;  /* 0x00005100ff057b82 */ /* 0x000ea20000000800 */
[----:B------:R-:W3:Y:S02]  /*0930*/  F2I.U32.TRUNC.NTZ R0, R0 ;  /* 0x0000000000007305 */ /* 0x000ee4000020f000 */
[----:B------:R-:W-:-:S04]  /*0940*/  IMAD R9, R9, R21, R8 ;  /* 0x0000001509097224 */ /* 0x000fc800078e0208 */
[----:B------:R-:W-:Y:S01]  /*0950*/  IMAD.IADD R7, R7, 0x1, R9 ;  /* 0x0000000107077824 */ /* 0x000fe200078e0209 */
[----:B------:R-:W4:Y:S01]  /*0960*/  LDC R12, c[0x0][0x608] ;  /* 0x00018200ff0c7b82 */ /* 0x000f220000000800 */
[----:B------:R-:W-:-:S03]  /*0970*/  IMAD.MOV.U32 R9, RZ, RZ, -0x1 ;  /* 0xffffffffff097424 */ /* 0x000fc600078e00ff */
[-CC-:B0-----:R-:W-:Y:S02]  /*0980*/  SHF.R.U64 R20, R6, R10.reuse, R7.reuse ;  /* 0x0000000a06147219 */ /* 0x181fe40000001207 */
[----:B------:R-:W-:Y:S02]  /*0990*/  I2FP.F32.U32 R6, R3 ;  /* 0x0000000300067245 */ /* 0x000fe40000201000 */
[----:B------:R-:W0:Y:S01]  /*09a0*/  LDC R24, c[0x0][0x658] ;  /* 0x00019600ff187b82 */ /* 0x000e220000000800 */
[----:B-1----:R-:W-:Y:S01]  /*09b0*/  ISETP.NE.U32.AND P0, PT, R26, RZ, PT ;  /* 0x000000ff1a00720c */ /* 0x002fe20003f05070 */
[----:B---3--:R-:W-:Y:S01]  /*09c0*/  IMAD.MOV R8, RZ, RZ, -R0 ;  /* 0x000000ffff087224 */ /* 0x008fe200078e0a00 */
[----:B------:R-:W-:Y:S01]  /*09d0*/  SHF.R.U32.HI R7, RZ, R10, R7 ;  /* 0x0000000aff077219 */ /* 0x000fe20000011607 */
[----:B------:R-:W-:Y:S01]  /*09e0*/  FMUL R6, R6, UR4 ;  /* 0x0000000406067c20 */ /* 0x000fe20008400000 */
[----:B------:R-:W-:-:S03]  /*09f0*/  ISETP.NE.AND.EX P0, PT, R27, RZ, PT, P0 ;  /* 0x000000ff1b00720c */ /* 0x000fc60003f05300 */
[----:B------:R-:W1:Y:S01]  /*0a00*/  LDC R14, c[0x0][0x148] ;  /* 0x00005200ff0e7b82 */ /* 0x000e620000000800 */
[----:B--2---:R-:W-:-:S07]  /*0a10*/  IMAD R0, R5, R8, R4 ;  /* 0x0000000805007224 */ /* 0x004fce00078e0204 */
[----:B------:R-:W2:Y:S01]  /*0a20*/  LDC R22, c[0x0][0x600] ;  /* 0x00018000ff167b82 */ /* 0x000ea20000000800 */
[-CC-:B----4-:R-:W-:Y:S02]  /*0a30*/  SHF.R.U64 R28, R20, R12.reuse, R7.reuse ;  /* 0x0000000c141c7219 */ /* 0x190fe40000001207 */
[----:B------:R-:W-:Y:S01]  /*0a40*/  SHF.R.U32.HI R5, RZ, R12, R7 ;  /* 0x0000000cff057219 */ /* 0x000fe20000011607 */
[----:B------:R-:W-:Y:S01]  /*0a50*/  IMAD.MOV.U32 R7, RZ, RZ, 0x1 ;  /* 0x00000001ff077424 */ /* 0x000fe200078e00ff */
[----:B------:R3:W4:Y:S03]  /*0a60*/  F2I.U32.TRUNC.NTZ R12, R6 ;  /* 0x00000006000c7305 */ /* 0x000726000020f000 */
[----:B------:R-:W1:Y:S01]  /*0a70*/  LDC R15, c[0x0][0x648] ;  /* 0x00019200ff0f7b82 */ /* 0x000e620000000800 */
[-C--:B0-----:R-:W-:Y:S02]  /*0a80*/  SHF.L.U32 R4, R9, R24.reuse, RZ ;  /* 0x0000001809047219 */ /* 0x081fe400000006ff */
[----:B------:R-:W-:-:S02]  /*0a90*/  SHF.R.U64 R30, R28, R24, R5 ;  /* 0x000000181c1e7219 */ /* 0x000fc40000001205 */
[----:B------:R-:W-:Y:S02]  /*0aa0*/  LOP3.LUT R11, RZ, R4, RZ, 0x33, !PT ;  /* 0x00000004ff0b7212 */ /* 0x000fe400078e33ff */
[-C--:B------:R-:W-:Y:S01]  /*0ab0*/  SHF.R.U32.HI R5, RZ, R24.reuse, R5 ;  /* 0x00000018ff057219 */ /* 0x080fe20000011605 */
[----:B------:R-:W0:Y:S01]  /*0ac0*/  LDC R21, c[0x0][0x638] ;  /* 0x00018e00ff157b82 */ /* 0x000e220000000800 */
[----:B------:R-:W-:Y:S01]  /*0ad0*/  SHF.L.U32 R10, R7, R24, RZ ;  /* 0x00000018070a7219 */ /* 0x000fe200000006ff */
[----:B------:R-:W-:-:S06]  /*0ae0*/  IMAD.MOV.U32 R4, RZ, RZ, R30 ;  /* 0x000000ffff047224 */ /* 0x000fcc00078e001e */
[----:B------:R-:W0:Y:S01]  /*0af0*/  LDC R57, c[0x0][0x610] ;  /* 0x00018400ff397b82 */ /* 0x000e220000000800 */
[----:B---34-:R-:W-:Y:S05]  /*0b00*/  @!P0 BRA `(.L_x_7) ;  /* 0x0000000000288947 */ /* 0x018fea0003800000 */
[----:B------:R-:W3:Y:S02]  /*0b10*/  LDC R9, c[0x0][0x64c] ;  /* 0x00019300ff097b82 */ /* 0x000ee40000000800 */
[----:B---3--:R-:W-:-:S05]  /*0b20*/  IADD3 R9, P0, R30, R9, RZ ;  /* 0x000000091e097210 */ /* 0x008fca0007f1e0ff */
        /* <DEDUP_REMOVED lines=8> */
.L_x_7:
[----:B-1----:R-:W-:Y:S01]  /*0bb0*/  SHF.R.U64 R4, R4, R15, R5 ;  /* 0x0000000f04047219 */ /* 0x002fe20000001205 */
[----:B--2---:R-:W-:Y:S01]  /*0bc0*/  VIADD R5, R22, 0xffffffff ;  /* 0xffffffff16057836 */ /* 0x004fe20000000000 */
[----:B------:R-:W-:Y:S01]  /*0bd0*/  LOP3.LUT R11, R28, R11, RZ, 0xc0, !PT ;  /* 0x0000000b1c0b7212 */ /* 0x000fe200078ec0ff */
[----:B------:R-:W-:Y:S02]  /*0be0*/  IMAD.MOV R12, RZ, RZ, -R12 ;  /* 0x000000ffff0c7224 */ /* 0x000fe400078e0a0c */
[----:B------:R-:W-:Y:S02]  /*0bf0*/  IMAD.MOV R6, RZ, RZ, -R4 ;  /* 0x000000ffff067224 */ /* 0x000fe400078e0a04 */
[----:B------:R-:W-:Y:S01]  /*0c00*/  IMAD R11, R10, R4, R11 ;  /* 0x000000040a0b7224 */ /* 0x000fe200078e020b */
[----:B------:R-:W-:Y:S01]  /*0c10*/  LOP3.LUT R4, R20, R5, RZ, 0xc0, !PT ;  /* 0x0000000514047212 */ /* 0x000fe200078ec0ff */
[----:B------:R-:W-:Y:S02]  /*0c20*/  @P3 IMAD R0, R14, R12, R3 ;  /* 0x0000000c0e003224 */ /* 0x000fe400078e0203 */
[----:B0-----:R-:W-:-:S02]  /*0c30*/  IMAD R3, R6, R21, R30 ;  /* 0x0000001506037224 */ /* 0x001fc400078e021e */
[----:B------:R-:W-:Y:S02]  /*0c40*/  IMAD R57, R11, R57, R0 ;  /* 0x000000390b397224 */ /* 0x000fe400078e0200 */
[----:B------:R-:W-:Y:S02]  /*0c50*/  IMAD R4, R3, R22, R4 ;  /* 0x0000001603047224 */ /* 0x000fe400078e0204 */
[----:B------:R-:W-:-:S03]  /*0c60*/  IMAD.MOV.U32 R0, RZ, RZ, 0x1 ;  /* 0x00000001ff007424 */ /* 0x000fc600078e00ff */
[----:B------:R-:W-:Y:S02]  /*0c70*/  SEL R58, R4, R57, !P3 ;  /* 0x00000039043a7207 */ /* 0x000fe40005800000 */
[----:B------:R-:W-:-:S07]  /*0c80*/  SEL R57, R57, R4, !P3 ;  /* 0x0000000439397207 */ /* 0x000fce0005800000 */
.L_x_5:
[----:B------:R-:W-:-:S08]  /*0c90*/  NOP ;  /* 0x0000000000007918 */ /* 0x000fd00000000000 */
[----:B------:R-:W0:Y:S02]  /*0ca0*/  USETMAXREG.TRY_ALLOC.CTAPOOL UP0, 0xe8 ;  /* 0x000000e8000079c8 */ /* 0x000e240008000600 */
[----:B0-----:R-:W-:-:S13]  /*0cb0*/  PLOP3.LUT P0, PT, PT, PT, UP0, 0x80, 0x0 ;  /* 0x000000000000781c */ /* 0x001fda0003f0f008 */
[----:B------:R-:W-:Y:S05]  /*0cc0*/  @!P0 BRA `(.L_x_5) ;  /* 0xfffffffc00f08947 */ /* 0x000fea000383ffff */
[----:B------:R-:W-:Y:S01]  /*0cd0*/  ULDC.64 UR4, c[0x0][0x598] ;  /* 0x0001660000047ab9 */ /* 0x000fe20000000a00 */
[----:B------:R-:W-:Y:S01]  /*0ce0*/  ULDC.64 UR36, c[0x0][0x208] ;  /* 0x0000820000247ab9 */ /* 0x000fe20000000a00 */
[----:B------:R-:W-:-:S04]  /*0cf0*/  ISETP.NE.U32.AND P0, PT, RZ, UR4, PT ;  /* 0x00000004ff007c0c */ /* 0x000fc8000bf05070 */
[----:B------:R-:W-:-:S13]  /*0d00*/  ISETP.NE.AND.EX P0, PT, RZ, UR5, PT, P0 ;  /* 0x00000005ff007c0c */ /* 0x000fda000bf05300 */
[----:B------:R-:W-:Y:S05]  /*0d10*/  @!P0 BRA `(.L_x_8) ;  /* 0x00000000001c8947 */ /* 0x000fea0003800000 */
[----:B------:R-:W0:Y:S02]  /*0d20*/  LDC.64 R4, c[0x0][0x598] ;  /* 0x00016600ff047b82 */ /* 0x000e240000000a00 */
[----:B0-----:R-:W2:Y:S02]  /*0d30*/  LDG.E.64 R4, desc[UR36][R4.64] ;  /* 0x0000002404047981 */ /* 0x001ea4000c1e1b00 */
[----:B--2---:R-:W-:-:S04]  /*0d40*/  ISETP.NE.U32.AND P0, PT, R4, RZ, PT ;  /* 0x000000ff0400720c */ /* 0x004fc80003f05070 */
[----:B------:R-:W-:-:S13]  /*0d50*/  ISETP.NE.AND.EX P0, PT, R5, RZ, PT, P0 ;  /* 0x000000ff0500720c */ /* 0x000fda0003f05300 */
[----:B------:R-:W-:Y:S05]  /*0d60*/  @!P0 BRA `(.L_x_8) ;  /* 0x0000000000088947 */ /* 0x000fea0003800000 */
[----:B------:R0:W5:Y:S01]  /*0d70*/  LD.E R22, desc[UR36][R4.64] ;  /* 0x0000002404167980 */ /* 0x000162000c101900 */
[----:B------:R-:W-:Y:S05]  /*0d80*/  BRA `(.L_x_9) ;  /* 0x0000000000247947 */ /* 0x000fea0003800000 */
.L_x_8:
[----:B------:R-:W-:Y:S02]  /*0d90*/  ULDC.64 UR4, c[0x0][0x588] ;  /* 0x0001620000047ab9 */ /* 0x000fe40000000a00 */
[----:B------:R-:W-:-:S04]  /*0da0*/  ISETP.NE.U32.AND P0, PT, RZ, UR4, PT ;  /* 0x00000004ff007c0c */ /* 0x000fc8000bf05070 */
[----:B------:R-:W-:-:S13]  /*0db0*/  ISETP.NE.AND.EX P0, PT, RZ, UR5, PT, P0 ;  /* 0x00000005ff007c0c */ /* 0x000fda000bf05300 */
[----:B------:R-:W-:Y:S05]  /*0dc0*/  @!P0 BRA `(.L_x_10) ;  /* 0x00000000000c8947 */ /* 0x000fea0003800000 */
[----:B------:R-:W0:Y:S02]  /*0dd0*/  LDC.64 R22, c[0x0][0x588] ;  /* 0x00016200ff167b82 */ /* 0x000e240000000a00 */
[----:B0-----:R1:W5:Y:S01]  /*0de0*/  LDG.E R22, desc[UR36][R22.64] ;  /* 0x0000002416167981 */ /* 0x001362000c1e1900 */
[----:B------:R-:W-:Y:S05]  /*0df0*/  BRA `(.L_x_9) ;  /* 0x0000000000087947 */ /* 0x000fea0003800000 */
.L_x_10:
[----:B------:R-:W-:Y:S02]  /*0e00*/  ULDC UR4, c[0x0][0x580] ;  /* 0x0001600000047ab9 */ /* 0x000fe40000000800 */
[----:B------:R-:W-:-:S07]  /*0e10*/  IMAD.U32 R22, RZ, RZ, UR4 ;  /* 0x00000004ff167e24 */ /* 0x000fce000f8e00ff */
.L_x_9:
[----:B------:R-:W-:Y:S02]  /*0e20*/  ULDC.64 UR4, c[0x0][0x5a0] ;  /* 0x0001680000047ab9 */ /* 0x000fe40000000a00 */
[----:B------:R-:W-:-:S04]  /*0e30*/  ISETP.NE.U32.AND P0, PT, RZ, UR4, PT ;  /* 0x00000004ff007c0c */ /* 0x000fc8000bf05070 */
[----:B------:R-:W-:-:S13]  /*0e40*/  ISETP.NE.AND.EX P0, PT, RZ, UR5, PT, P0 ;  /* 0x00000005ff007c0c */ /* 0x000fda000bf05300 */
[----:B------:R-:W-:Y:S05]  /*0e50*/  @!P0 BRA `(.L_x_11) ;  /* 0x00000000001c8947 */ /* 0x000fea0003800000 */
[----:B0-----:R-:W0:Y:S02]  /*0e60*/  LDC.64 R4, c[0x0][0x5a0] ;  /* 0x00016800ff047b82 */ /* 0x001e240000000a00 */
[----:B0-----:R-:W2:Y:S02]  /*0e70*/  LDG.E.64 R4, desc[UR36][R4.64] ;  /* 0x0000002404047981 */ /* 0x001ea4000c1e1b00 */
[----:B--2---:R-:W-:-:S04]  /*0e80*/  ISETP.NE.U32.AND P0, PT, R4, RZ, PT ;  /* 0x000000ff0400720c */ /* 0x004fc80003f05070 */
[----:B------:R-:W-:-:S13]  /*0e90*/  ISETP.NE.AND.EX P0, PT, R5, RZ, PT, P0 ;  /* 0x000000ff0500720c */ /* 0x000fda0003f05300 */
[----:B------:R-:W-:Y:S05]  /*0ea0*/  @!P0 BRA `(.L_x_11) ;  /* 0x0000000000088947 */ /* 0x000fea0003800000 */
[----:B-1----:R0:W5:Y:S01]  /*0eb0*/  LD.E R23, desc[UR36][R4.64] ;  /* 0x0000002404177980 */ /* 0x002162000c101900 */
[----:B------:R-:W-:Y:S05]  /*0ec0*/  BRA `(.L_x_12) ;  /* 0x0000000000247947 */ /* 0x000fea0003800000 */
.L_x_11:
[----:B------:R-:W-:Y:S02]  /*0ed0*/  ULDC.64 UR4, c[0x0][0x590] ;  /* 0x0001640000047ab9 */ /* 0x000fe40000000a00 */
[----:B------:R-:W-:-:S04]  /*0ee0*/  ISETP.NE.U32.AND P0, PT, RZ, UR4, PT ;  /* 0x00000004ff007c0c */ /* 0x000fc8000bf05070 */
[----:B------:R-:W-:-:S13]  /*0ef0*/  ISETP.NE.AND.EX P0, PT, RZ, UR5, PT, P0 ;  /* 0x00000005ff007c0c */ /* 0x000fda000bf05300 */
[----:B------:R-:W-:Y:S05]  /*0f00*/  @!P0 BRA `(.L_x_13) ;  /* 0x00000000000c8947 */ /* 0x000fea0003800000 */
[----:B0-----:R-:W1:Y:S02]  /*0f10*/  LDC.64 R4, c[0x0][0x590] ;  /* 0x00016400ff047b82 */ /* 0x001e640000000a00 */
[----:B-1----:R1:W5:Y:S01]  /*0f20*/  LDG.E R23, desc[UR36][R4.64] ;  /* 0x0000002404177981 */ /* 0x002362000c1e1900 */
[----:B------:R-:W-:Y:S05]  /*0f30*/  BRA `(.L_x_12) ;  /* 0x0000000000087947 */ /* 0x000fea0003800000 */
.L_x_13:
[----:B------:R-:W-:Y:S02]  /*0f40*/  ULDC UR4, c[0x0][0x584] ;  /* 0x0001610000047ab9 */ /* 0x000fe40000000800 */
[----:B-1----:R-:W-:-:S07]  /*0f50*/  IMAD.U32 R23, RZ, RZ, UR4 ;  /* 0x00000004ff177e24 */ /* 0x002fce000f8e00ff */
.L_x_12:
[----:B------:R-:W-:-:S13]  /*0f60*/  LOP3.LUT P0, RZ, R0, 0xff, RZ, 0xc0, !PT ;  /* 0x000000ff00ff7812 */ /* 0x000fda000780c0ff */
[----:B------:R-:W-:Y:S05]  /*0f70*/  @!P0 EXIT ;  /* 0x000000000000894d */ /* 0x000fea0003800000 */
[----:B------:R-:W-:Y:S01]  /*0f80*/  ULDC UR4, c[0x0][0x28c] ;  /* 0x0000a30000047ab9 */ /* 0x000fe20000000800 */
[----:B------:R-:W-:Y:S01]  /*0f90*/  UMOV UR38, URZ ;  /* 0x0000003f00267c82 */ /* 0x000fe20008000000 */
[----:B------:R-:W-:Y:S01]  /*0fa0*/  UIADD3 UR4, UR4, 0x7f, URZ ;  /* 0x0000007f04047890 */ /* 0x000fe2000fffe03f */
[----:B------:R-:W-:-:S03]  /*0fb0*/  UMOV UR39, URZ ;  /* 0x0000003f00277c82 */ /* 0x000fc60008000000 */
[----:B------:R-:W-:-:S04]  /*0fc0*/  USHF.R.S32.HI UR5, URZ, 0x1f, UR4 ;  /* 0x0000001f3f057899 */ /* 0x000fc80008011404 */
[----:B------:R-:W-:-:S04]  /*0fd0*/  ULEA.HI UR5, UR5, UR4, URZ, 0x7 ;  /* 0x0000000405057291 */ /* 0x000fc8000f8f383f */
[----:B------:R-:W-:-:S12]  /*0fe0*/  USHF.R.S32.HI UR40, URZ, 0x7, UR5 ;  /* 0x000000073f287899 */ /* 0x000fd80008011405 */
.L_x_99:
[----:B------:R-:W-:Y:S01]  /*0ff0*/  LOP3.LUT R0, R18, 0x80, RZ, 0xc0, !PT ;  /* 0x0000008012007812 */ /* 0x000fe200078ec0ff */
[----:B------:R-:W2:Y:S01]  /*1000*/  S2UR UR7, SR_CgaCtaId ;  /* 0x00000000000779c3 */ /* 0x000ea20000008800 */
[----:B------:R-:W-:Y:S02]  /*1010*/  UMOV UR6, 0x400 ;  /* 0x0000040000067882 */ /* 0x000fe40000000000 */
[----:B------:R-:W-:-:S06]  /*1020*/  SHF.R.U32.HI R0, RZ, 0x7, R0 ;  /* 0x00000007ff007819 */ /* 0x000fcc0000011600 */
[----:B------:R-:W3:Y:S01]  /*1030*/  SHFL.IDX PT, R0, R0, RZ, 0x1f ;  /* 0x00001fff00007589 */ /* 0x000ee200000e0000 */
[----:B--2---:R-:W-:Y:S01]  /*1040*/  ULEA UR6, UR7, UR6, 0x18 ;  /* 0x0000000607067291 */ /* 0x004fe2000f8ec03f */
[----:B---3--:R-:W-:-:S13]  /*1050*/  R2UR UR4, R0 ;  /* 0x00000000000472ca */ /* 0x008fda00000e0000 */
[----:B------:R-:W-:-:S04]  /*1060*/  ULEA.HI UR5, UR4, UR4, URZ, 0x1 ;  /* 0x0000000404057291 */ /* 0x000fc8000f8f083f */
[----:B------:R-:W-:-:S04]  /*1070*/  ULOP3.LUT UR5, UR5, 0x7fffe, URZ, 0xc0, !UPT ;  /* 0x0007fffe05057892 */ /* 0x000fc8000f8ec03f */
[----:B------:R-:W-:-:S03]  /*1080*/  UIADD3 UR5, UR4, -UR5, URZ ;  /* 0x8000000504057290 */ /* 0x000fc6000fffe03f */
[----:B------:R-:W-:Y:S01]  /*1090*/  ULDC UR4, c[0x0][0x28c] ;  /* 0x0000a30000047ab9 */ /* 0x000fe20000000800 */
[----:B------:R-:W-:Y:S01]  /*10a0*/  ULEA UR5, UR5, UR6, 0xd ;  /* 0x0000000605057291 */ /* 0x000fe2000f8e683f */
[----:B------:R-:W-:-:S03]  /*10b0*/  ISETP.LT.AND P0, PT, RZ, UR4, PT ;  /* 0x00000004ff007c0c */ /* 0x000fc6000bf01270 */
[----:B------:R-:W-:-:S04]  /*10c0*/  UIADD3 UR5, UR5, 0x180, URZ ;  /* 0x0000018005057890 */ /* 0x000fc8000fffe03f */
[----:B------:R-:W-:-:S04]  /*10d0*/  USHF.R.U32.HI UR5, URZ, 0x4, UR5 ;  /* 0x000000043f057899 */ /* 0x000fc80008011605 */
[----:B------:R-:W-:Y:S02]  /*10e0*/  ULOP3.LUT UR41, UR5, 0x3fff, URZ, 0xc0, !UPT ;  /* 0x00003fff05297892 */ /* 0x000fe4000f8ec03f */
[----:B0---4-:R-:W-:Y:S10]  /*10f0*/  @P0 BRA `(.L_x_14) ;  /* 0x0000000000400947 */ /* 0x011ff40003800000 */
[----:B------:R-:W-:Y:S01]  /*1100*/  MOV R0, 0x0 ;  /* 0x0000000000007802 */ /* 0x000fe20000000f00 */
[----:B------:R-:W-:Y:S01]  /*1110*/  ULDC.64 UR4, c[0x4][0x68] ;  /* 0x01001a0000047ab9 */ /* 0x000fe20000000a00 */
[----:B------:R-:W-:Y:S01]  /*1120*/  ULDC.64 UR6, c[0x4][0x8] ;  /* 0x0100020000067ab9 */ /* 0x000fe20000000a00 */
[----:B01----:R-:W-:Y:S01]  /*1130*/  IMAD.U32 R4, RZ, RZ, UR4 ;  /* 0x00000004ff047e24 */ /* 0x003fe2000f8e00ff */
[----:B------:R0:W1:Y:S01]  /*1140*/  LDC.64 R14, c[0x4][R0] ;  /* 0x01000000000e7b82 */ /* 0x0000620000000a00 */
[----:B------:R-:W-:Y:S01]  /*1150*/  IMAD.U32 R5, RZ, RZ, UR5 ;  /* 0x00000005ff057e24 */ /* 0x000fe2000f8e00ff */
[----:B------:R-:W-:Y:S01]  /*1160*/  ULDC.64 UR4, c[0x4][0x70] ;  /* 0x01001c0000047ab9 */ /* 0x000fe20000000a00 */
[----:B------:R-:W-:Y:S02]  /*1170*/  IMAD.U32 R10, RZ, RZ, UR6 ;  /* 0x00000006ff0a7e24 */ /* 0x000fe4000f8e00ff */
[----:B------:R-:W-:Y:S02]  /*1180*/  IMAD.U32 R6, RZ, RZ, UR4 ;  /* 0x00000004ff067e24 */ /* 0x000fe4000f8e00ff */
[----:B------:R-:W-:-:S02]  /*1190*/  IMAD.U32 R7, RZ, RZ, UR5 ;  /* 0x00000005ff077e24 */ /* 0x000fc4000f8e00ff */
[----:B------:R-:W-:Y:S02]  /*11a0*/  IMAD.U32 R11, RZ, RZ, UR7 ;  /* 0x00000007ff0b7e24 */ /* 0x000fe4000f8e00ff */
[----:B------:R-:W-:Y:S02]  /*11b0*/  IMAD.MOV.U32 R8, RZ, RZ, 0x1e1 ;  /* 0x000001e1ff087424 */ /* 0x000fe400078e00ff */
[----:B------:R-:W-:Y:S02]  /*11c0*/  IMAD.MOV.U32 R12, RZ, RZ, 0x1 ;  /* 0x00000001ff0c7424 */ /* 0x000fe400078e00ff */
[----:B0-----:R-:W-:-:S07]  /*11d0*/  IMAD.MOV.U32 R13, RZ, RZ, RZ ;  /* 0x000000ffff0d7224 */ /* 0x001fce00078e00ff */
[----:B------:R-:W-:-:S07]  /*11e0*/  LEPC R20, `(.L_x_14) ;  /* 0x000000001014794e */ /* 0x000fce0000000000 */
[----:B-1---5:R-:W-:Y:S05]  /*11f0*/  CALL.ABS.NOINC R14 ;  /* 0x000000000e007343 */ /* 0x022fea0003c00000 */
.L_x_14:
[----:B------:R-:W-:-:S04]  /*1200*/  LOP3.LUT R0, R19, 0x1, RZ, 0xfc, !PT ;  /* 0x0000000113007812 */ /* 0x000fc800078efcff */
[----:B------:R-:W-:-:S13]  /*1210*/  ISETP.NE.AND P0, PT, R0, 0x3, PT ;  /* 0x000000030000780c */ /* 0x000fda0003f05270 */
[----:B------:R-:W-:Y:S05]  /*1220*/  @!P0 BRA `(.L_x_15) ;  /* 0x0000000000048947 */ /* 0x000fea0003800000 */
[----:B------:R-:W-:Y:S01]  /*1230*/  BPT.TRAP 0x1 ;  /* 0x000000040000795c */ /* 0x000fe20000300000 */
.L_x_15:
[----:B------:R-:W2:Y:S01]  /*1240*/  S2UR UR5, SR_CgaCtaId ;  /* 0x00000000000579c3 */ /* 0x000ea20000008800 */
[----:B------:R-:W-:Y:S01]  /*1250*/  UMOV UR4, 0x400 ;  /* 0x0000040000047882 */ /* 0x000fe20000000000 */
[----:B------:R-:W-:Y:S02]  /*1260*/  IMAD.U32 R0, RZ, RZ, UR38 ;  /* 0x00000026ff007e24 */ /* 0x000fe4000f8e00ff */
[----:B------:R-:W-:-:S03]  /*1270*/  IMAD.U32 R3, RZ, RZ, UR39 ;  /* 0x00000027ff037e24 */ /* 0x000fc6000f8e00ff */
[----:B------:R-:W-:Y:S01]  /*1280*/  SHF.L.U32 R0, R0, 0x1f, RZ ;  /* 0x0000001f00007819 */ /* 0x000fe200000006ff */
[----:B--2---:R-:W-:-:S06]  /*1290*/  ULEA UR4, UR5, UR4, 0x18 ;  /* 0x0000000405047291 */ /* 0x004fcc000f8ec03f */
[----:B------:R-:W-:-:S04]  /*12a0*/  IMAD.U32 R6, RZ, RZ, UR4 ;  /* 0x00000004ff067e24 */ /* 0x000fc8000f8e00ff */
[----:B------:R-:W-:-:S04]  /*12b0*/  IMAD R3, R3, 0x8, R6 ;  /* 0x0000000803037824 */ /* 0x000fc800078e0206 */
[----:B------:R2:W3:Y:S01]  /*12c0*/  SYNCS.PHASECHK.TRANS64.TRYWAIT P1, [R3+URZ], R0 ;  /* 0x00000000030075a7 */ /* 0x0004e2000802017f */
[----:B------:R-:W-:Y:S05]  /*12d0*/  @!P0 BRA `(.L_x_16) ;  /* 0x0000000000048947 */ /* 0x000fea0003800000 */
[----:B------:R-:W-:Y:S01]  /*12e0*/  BPT.TRAP 0x1 ;  /* 0x000000040000795c */ /* 0x000fe20000300000 */
.L_x_16:
[----:B---3--:R-:W-:Y:S05]  /*12f0*/  @P1 BRA `(.L_x_17) ;  /* 0x0000000000081947 */ /* 0x008fea0003800000 */
[----:B------:R-:W3:Y:S02]  /*1300*/  SYNCS.PHASECHK.TRANS64.TRYWAIT P1, [R3+URZ], R0 ;  /* 0x00000000030075a7 */ /* 0x000ee4000802017f */
[----:B---3--:R-:W-:Y:S05]  /*1310*/  @!P1 BRA `(.L_x_18) ;  /* 0x0000004400bc9947 */ /* 0x008fea0003800000 */
.L_x_17:
[----:B------:R-:W-:-:S04]  /*1320*/  UISETP.LT.AND UP0, UPT, UR40, 0x1, UPT ;  /* 0x000000012800788c */ /* 0x000fc8000bf01270 */
[----:B------:R-:W-:-:S06]  /*1330*/  USEL UR4, UR40, 0x1, UP0 ;  /* 0x0000000128047887 */ /* 0x000fcc0008000000 */
[----:B--23--:R-:W-:Y:S01]  /*1340*/  IMAD.U32 R0, RZ, RZ, UR4 ;  /* 0x00000004ff007e24 */ /* 0x00cfe2000f8e00ff */
[----:B------:R-:W-:Y:S05]  /*1350*/  WARPSYNC.ALL ;  /* 0x0000000000007948 */ /* 0x000fea0003800000 */
[----:B------:R-:W-:-:S04]  /*1360*/  IADD3 R0, -R0, UR40, RZ ;  /* 0x0000002800007c10 */ /* 0x000fc8000fffe1ff */
[----:B------:R-:W-:Y:S02]  /*1370*/  ISETP.GE.AND P1, PT, R0, 0x1, PT ;  /* 0x000000010000780c */ /* 0x000fe40003f26270 */
[----:B------:R-:W-:Y:S01]  /*1380*/  R2UR UR4, R6 ;  /* 0x00000000060472ca */ /* 0x000fe200000e0000 */
[----:B------:R-:W-:Y:S01]  /*1390*/  WARPGROUP.ARRIVE ;  /* 0x00000000000079c5 */ /* 0x000fe20000000000 */
[----:B------:R-:W-:Y:S01]  /*13a0*/  UMOV UR9, 0x40000040 ;  /* 0x4000004000097882 */ /* 0x000fe20000000000 */
[----:B------:R-:W-:-:S10]  /*13b0*/  UMOV UR11, 0x40000040 ;  /* 0x40000040000b7882 */ /* 0x000fd40000000000 */
[----:B------:R-:W-:-:S04]  /*13c0*/  UIADD3 UR4, UR4, 0x24180, URZ ;  /* 0x0002418004047890 */ /* 0x000fc8000fffe03f */
[----:B------:R-:W-:-:S04]  /*13d0*/  USHF.R.U32.HI UR4, URZ, 0x4, UR4 ;  /* 0x000000043f047899 */ /* 0x000fc80008011604 */
[----:B------:R-:W-:Y:S02]  /*13e0*/  ULOP3.LUT UR5, UR4, 0x3fff, URZ, 0xc0, !UPT ;  /* 0x00003fff04057892 */ /* 0x000fe4000f8ec03f */
[----:B------:R-:W-:Y:S02]  /*13f0*/  ULOP3.LUT UR4, UR41, 0x10000, URZ, 0xfc, !UPT ;  /* 0x0001000029047892 */ /* 0x000fe4000f8efc3f */
[----:B------:R-:W-:Y:S02]  /*1400*/  ULOP3.LUT UR5, UR5, 0x10000, URZ, 0xfc, !UPT ;  /* 0x0001000005057892 */ /* 0x000fe4000f8efc3f */
[----:B------:R-:W-:Y:S02]  /*1410*/  ULEA UR6, UR39, UR4, 0xa ;  /* 0x0000000427067291 */ /* 0x000fe4000f8e503f */
[----:B------:R-:W-:-:S05]  /*1420*/  ULEA UR7, UR39, UR5, 0x9 ;  /* 0x0000000527077291 */ /* 0x000fca000f8e483f */
[----:B------:R-:W-:Y:S02]  /*1430*/  UMOV UR8, UR6 ;  /* 0x0000000600087c82 */ /* 0x000fe40008000000 */
[----:B------:R-:W-:Y:S02]  /*1440*/  UMOV UR10, UR7 ;  /* 0x00000007000a7c82 */ /* 0x000fe40008000000 */
[----:B------:R-:W-:Y:S01]  /*1450*/  IGMMA.64x64x32.S8.S8 R24, gdesc[UR8], RZ, !UPT, gsb0 ;  /* 0x01e00000081879f1 */ /* 0x000fe2000c0410ff */
[----:B------:R-:W-:Y:S02]  /*1460*/  UIADD3 UR8, UR6, 0x2, URZ ;  /* 0x0000000206087890 */ /* 0x000fe4000fffe03f */
[----:B------:R-:W-:Y:S01]  /*1470*/  UIADD3 UR10, UR7, 0x2, URZ ;  /* 0x00000002070a7890 */ /* 0x000fe2000fffe03f */
[----:B------:R-:W-:Y:S01]  /*1480*/  UMOV UR9, 0x40000040 ;  /* 0x4000004000097882 */ /* 0x000fe20000000000 */
[----:B------:R-:W-:Y:S01]  /*1490*/  UMOV UR11, 0x40000040 ;  /* 0x40000040000b7882 */ /* 0x000fe20000000000 */
[----:B------:R-:W-:-:S02]  /*14a0*/  WARPGROUP.DEPBAR.LE gsb0, 0x0 ;  /* 0x00008000000079c5 */ /* 0x000fc40000010000 */
[----:B------:R-:W-:-:S06]  /*14b0*/  WARPGROUP.ARRIVE ;  /* 0x00000000000079c5 */ /* 0x000fcc0000000000 */
[----:B------:R-:W-:Y:S01]  /*14c0*/  IGMMA.64x64x32.S8.S8 R24, gdesc[UR8], R24, gsb0 ;  /* 0x01e00000081879f1 */ /* 0x000fe20008041018 */
[----:B------:R-:W-:Y:S02]  /*14d0*/  UIADD3 UR8, UR6, 0x4, URZ ;  /* 0x0000000406087890 */ /* 0x000fe4000fffe03f */
[----:B------:R-:W-:Y:S01]  /*14e0*/  UIADD3 UR10, UR7, 0x4, URZ ;  /* 0x00000004070a7890 */ /* 0x000fe2000fffe03f */
[----:B------:R-:W-:Y:S01]  /*14f0*/  UMOV UR9, 0x40000040 ;  /* 0x4000004000097882 */ /* 0x000fe20000000000 */
[----:B------:R-:W-:Y:S01]  /*1500*/  UMOV UR11, 0x40000040 ;  /* 0x40000040000b7882 */ /* 0x000fe20000000000 */
[----:B------:R-:W-:Y:S02]  /*1510*/  WARPGROUP.DEPBAR.LE gsb0, 0x0 ;  /* 0x00008000000079c5 */ /* 0x000fe40000010000 */
        /* <DEDUP_REMOVED lines=8> */
[----:B------:R-:W-:Y:S03]  /*15a0*/  IGMMA.64x64x32.S8.S8 R24, gdesc[UR8], R24, gsb0 ;  /* 0x01e00000081879f1 */ /* 0x000fe60008041018 */
[----:B------:R-:W-:Y:S02]  /*15b0*/  WARPGROUP.DEPBAR.LE gsb0, 0x0 ;  /* 0x00008000000079c5 */ /* 0x000fe40000010000 */
[----:B------:R-:W-:Y:S05]  /*15c0*/  @!P1 BRA `(.L_x_19) ;  /* 0x0000000400209947 */ /* 0x000fea0003800000 */
[----:B------:R-:W-:Y:S02]  /*15d0*/  UIADD3 UR6, UR39, 0x1, URZ ;  /* 0x0000000127067890 */ /* 0x000fe4000fffe03f */
[----:B------:R-:W-:Y:S02]  /*15e0*/  IMAD.U32 R3, RZ, RZ, UR39 ;  /* 0x00000027ff037e24 */ /* 0x000fe4000f8e00ff */
[----:B------:R-:W-:-:S04]  /*15f0*/  UISETP.NE.AND UP0, UPT, UR6, 0x9, UPT ;  /* 0x000000090600788c */ /* 0x000fc8000bf05270 */
[----:B------:R-:W-:Y:S02]  /*1600*/  USEL UR7, URZ, 0x1, UP0 ;  /* 0x000000013f077887 */ /* 0x000fe40008000000 */
[----:B------:R-:W-:Y:S02]  /*1610*/  USEL UR6, UR6, URZ, UP0 ;  /* 0x0000003f06067287 */ /* 0x000fe40008000000 */
[----:B------:R-:W-:-:S06]  /*1620*/  ULOP3.LUT UR7, UR38, UR7, URZ, 0x3c, !UPT ;  /* 0x0000000726077292 */ /* 0x000fcc000f8e3c3f */
[----:B------:R-:W-:-:S07]  /*1630*/  IMAD.U32 R7, RZ, RZ, UR7 ;  /* 0x00000007ff077e24 */ /* 0x000fce000f8e00ff */
.L_x_26:
[----:B------:R-:W-:Y:S05]  /*1640*/  @!P0 BRA `(.L_x_20) ;  /* 0x0000000000048947 */ /* 0x000fea0003800000 */
[----:B------:R-:W-:Y:S01]  /*1650*/  BPT.TRAP 0x1 ;  /* 0x000000040000795c */ /* 0x000fe20000300000 */
.L_x_20:
[----:B------:R-:W2:Y:S01]  /*1660*/  S2UR UR8, SR_CgaCtaId ;  /* 0x00000000000879c3 */ /* 0x000ea20000008800 */
[----:B------:R-:W-:Y:S01]  /*1670*/  UMOV UR7, 0x400 ;  /* 0x0000040000077882 */ /* 0x000fe20000000000 */
[----:B01----:R-:W-:Y:S01]  /*1680*/  IMAD.U32 R5, RZ, RZ, UR6 ;  /* 0x00000006ff057e24 */ /* 0x003fe2000f8e00ff */
[----:B------:R-:W-:Y:S01]  /*1690*/  SHF.L.U32 R4, R7, 0x1f, RZ ;  /* 0x0000001f07047819 */ /* 0x000fe200000006ff */
[----:B--2---:R-:W-:-:S06]  /*16a0*/  ULEA UR7, UR8, UR7, 0x18 ;  /* 0x0000000708077291 */ /* 0x004fcc000f8ec03f */
[----:B------:R-:W-:-:S04]  /*16b0*/  IMAD.U32 R6, RZ, RZ, UR7 ;  /* 0x00000007ff067e24 */ /* 0x000fc8000f8e00ff */
[----:B------:R-:W-:-:S04]  /*16c0*/  IMAD R5, R5, 0x8, R6 ;  /* 0x0000000805057824 */ /* 0x000fc800078e0206 */
[----:B------:R0:W1:Y:S01]  /*16d0*/  SYNCS.PHASECHK.TRANS64.TRYWAIT P1, [R5+URZ], R4 ;  /* 0x00000004050075a7 */ /* 0x000062000802017f */
[----:B------:R-:W-:Y:S05]  /*16e0*/  @!P0 BRA `(.L_x_21) ;  /* 0x0000000000048947 */ /* 0x000fea0003800000 */
[----:B------:R-:W-:Y:S01]  /*16f0*/  BPT.TRAP 0x1 ;  /* 0x000000040000795c */ /* 0x000fe20000300000 */
.L_x_21:
[----:B-1----:R-:W-:Y:S05]  /*1700*/  @P1 BRA `(.L_x_22) ;  /* 0x0000000000081947 */ /* 0x002fea0003800000 */
[----:B------:R-:W1:Y:S02]  /*1710*/  SYNCS.PHASECHK.TRANS64.TRYWAIT P1, [R5+URZ], R4 ;  /* 0x00000004050075a7 */ /* 0x000e64000802017f */
[----:B-1----:R-:W-:Y:S05]  /*1720*/  @!P1 BRA `(.L_x_23) ;  /* 0x0000004000cc9947 */ /* 0x002fea0003800000 */
.L_x_22:
[----:B------:R-:W-:Y:S01]  /*1730*/  ULEA UR7, UR6, UR4, 0xa ;  /* 0x0000000406077291 */ /* 0x000fe2000f8e503f */
[----:B------:R-:W-:Y:S01]  /*1740*/  WARPGROUP.ARRIVE ;  /* 0x00000000000079c5 */ /* 0x000fe20000000000 */
[----:B------:R-:W-:Y:S01]  /*1750*/  ULEA UR12, UR6, UR5, 0x9 ;  /* 0x00000005060c7291 */ /* 0x000fe2000f8e483f */
[----:B------:R-:W-:Y:S01]  /*1760*/  UMOV UR9, 0x40000040 ;  /* 0x4000004000097882 */ /* 0x000fe20000000000 */
[----:B------:R-:W-:-:S03]  /*1770*/  UMOV UR11, 0x40000040 ;  /* 0x40000040000b7882 */ /* 0x000fc60000000000 */
[----:B------:R-:W-:Y:S02]  /*1780*/  UMOV UR8, UR7 ;  /* 0x0000000700087c82 */ /* 0x000fe40008000000 */
[----:B------:R-:W-:Y:S02]  /*1790*/  UMOV UR10, UR12 ;  /* 0x0000000c000a7c82 */ /* 0x000fe40008000000 */
[----:B------:R-:W-:Y:S01]  /*17a0*/  IGMMA.64x64x32.S8.S8 R24, gdesc[UR8], R24, gsb0 ;  /* 0x01e00000081879f1 */ /* 0x000fe20008041018 */
        /* <DEDUP_REMOVED lines=23> */
[----:B------:R-:W-:Y:S01]  /*1920*/  BPT.TRAP 0x1 ;  /* 0x000000040000795c */ /* 0x000fe20000300000 */
.L_x_24:
[----:B01----:R-:W-:Y:S01]  /*1930*/  IMAD R4, R3, 0x8, R6 ;  /* 0x0000000803047824 */ /* 0x003fe200078e0206 */
[----:B------:R-:W-:-:S03]  /*1940*/  ISETP.GT.U32.AND P1, PT, R19, 0x1, PT ;  /* 0x000000011300780c */ /* 0x000fc60003f24070 */
[----:B------:R-:W-:-:S05]  /*1950*/  VIADD R4, R4, 0x48 ;  /* 0x0000004804047836 */ /* 0x000fca0000000000 */
[----:B------:R-:W-:-:S04]  /*1960*/  PRMT R4, RZ, 0x654, R4 ;  /* 0x00000654ff047816 */ /* 0x000fc80000000004 */
[----:B------:R0:W-:Y:S01]  /*1970*/  SYNCS.ARRIVE.TRANS64.RED.A1T0 RZ, [R4+URZ], RZ ;  /* 0x000000ff04ff79a7 */ /* 0x0001e2000810043f */
[----:B------:R-:W-:Y:S05]  /*1980*/  @P1 BRA `(.L_x_25) ;  /* 0x0000000000041947 */ /* 0x000fea0003800000 */
[----:B------:R-:W-:Y:S01]  /*1990*/  BPT.TRAP 0x1 ;  /* 0x000000040000795c */ /* 0x000fe20000300000 */
.L_x_25:
[----:B------:R-:W-:Y:S01]  /*19a0*/  UIADD3 UR6, UR6, 0x1, URZ ;  /* 0x0000000106067890 */ /* 0x000fe2000fffe03f */
[C---:B------:R-:W-:Y:S01]  /*19b0*/  ISETP.GT.AND P2, PT, R0.reuse, 0x1, PT ;  /* 0x000000010000780c */ /* 0x040fe20003f44270 */
[----:B------:R-:W-:Y:S02]  /*19c0*/  VIADD R3, R3, 0x1 ;  /* 0x0000000103037836 */ /* 0x000fe40000000000 */
[----:B------:R-:W-:Y:S01]  /*19d0*/  UISETP.NE.AND UP0, UPT, UR6, 0x9, UPT ;  /* 0x000000090600788c */ /* 0x000fe2000bf05270 */
[----:B------:R-:W-:Y:S02]  /*19e0*/  VIADD R0, R0, 0xffffffff ;  /* 0xffffffff00007836 */ /* 0x000fe40000000000 */
[C---:B------:R-:W-:Y:S01]  /*19f0*/  ISETP.NE.AND P1, PT, R3.reuse, 0x9, PT ;  /* 0x000000090300780c */ /* 0x040fe20003f25270 */
[----:B------:R-:W-:Y:S02]  /*1a00*/  USEL UR7, URZ, 0x1, UP0 ;  /* 0x000000013f077887 */ /* 0x000fe40008000000 */
[----:B------:R-:W-:Y:S01]  /*1a10*/  USEL UR6, UR6, URZ, UP0 ;  /* 0x0000003f06067287 */ /* 0x000fe20008000000 */
[----:B------:R-:W-:-:S03]  /*1a20*/  SEL R3, R3, RZ, P1 ;  /* 0x000000ff03037207 */ /* 0x000fc60000800000 */
[----:B------:R-:W-:Y:S01]  /*1a30*/  LOP3.LUT R7, R7, UR7, RZ, 0x3c, !PT ;  /* 0x0000000707077c12 */ /* 0x000fe2000f8e3cff */
[----:B------:R-:W-:Y:S07]  /*1a40*/  @P2 BRA `(.L_x_26) ;  /* 0xfffffff800fc2947 */ /* 0x000fee000383ffff */
.L_x_19:
[----:B------:R-:W2:Y:S02]  /*1a50*/  LDC R0, c[0x0][0x28c] ;  /* 0x0000a300ff007b82 */ /* 0x000ea40000000800 */
[----:B--2---:R-:W-:-:S13]  /*1a60*/  ISETP.GE.AND P1, PT, R0, 0x1, PT ;  /* 0x000000010000780c */ /* 0x004fda0003f26270 */
[----:B------:R-:W-:Y:S05]  /*1a70*/  @!P1 BRA `(.L_x_27) ;  /* 0x0000000000409947 */ /* 0x000fea0003800000 */
[----:B------:R-:W-:Y:S05]  /*1a80*/  @!P0 BRA `(.L_x_28) ;  /* 0x0000000000048947 */ /* 0x000fea0003800000 */
[----:B------:R-:W-:Y:S01]  /*1a90*/  BPT.TRAP 0x1 ;  /* 0x000000040000795c */ /* 0x000fe20000300000 */
.L_x_28:
[----:B------:R-:W-:Y:S01]  /*1aa0*/  UISETP.LT.AND UP0, UPT, UR40, 0x1, UPT ;  /* 0x000000012800788c */ /* 0x000fe2000bf01270 */
[----:B------:R-:W-:-:S03]  /*1ab0*/  ISETP.GT.U32.AND P0, PT, R19, 0x1, PT ;  /* 0x000000011300780c */ /* 0x000fc60003f04070 */
[----:B------:R-:W-:-:S04]  /*1ac0*/  USEL UR6, UR40, 0x1, UP0 ;  /* 0x0000000128067887 */ /* 0x000fc80008000000 */
[----:B------:R-:W-:-:S04]  /*1ad0*/  UIADD3 UR6, UR39, UR40, -UR6 ;  /* 0x0000002827067290 */ /* 0x000fc8000fffe806 */
[----:B------:R-:W-:-:S04]  /*1ae0*/  UIMAD.WIDE.U32 UR4, UR6, 0x38e38e39, URZ ;  /* 0x38e38e39060478a5 */ /* 0x000fc8000f8e003f */
[----:B------:R-:W-:-:S04]  /*1af0*/  USHF.R.U32.HI UR4, URZ, 0x1, UR5 ;  /* 0x000000013f047899 */ /* 0x000fc80008011605 */
[----:B------:R-:W-:-:S06]  /*1b00*/  UIMAD UR6, UR4, -0x9, UR6 ;  /* 0xfffffff7040678a4 */ /* 0x000fcc000f8e0206 */
[----:B------:R-:W-:-:S04]  /*1b10*/  IMAD.U32 R3, RZ, RZ, UR6 ;  /* 0x00000006ff037e24 */ /* 0x000fc8000f8e00ff */
[----:B------:R-:W-:-:S04]  /*1b20*/  IMAD R0, R3, 0x8, R6 ;  /* 0x0000000803007824 */ /* 0x000fc800078e0206 */
[----:B------:R-:W-:-:S05]  /*1b30*/  VIADD R0, R0, 0x48 ;  /* 0x0000004800007836 */ /* 0x000fca0000000000 */
[----:B------:R-:W-:-:S04]  /*1b40*/  PRMT R0, RZ, 0x654, R0 ;  /* 0x00000654ff007816 */ /* 0x000fc80000000000 */
[----:B------:R2:W-:Y:S01]  /*1b50*/  SYNCS.ARRIVE.TRANS64.RED.A1T0 RZ, [R0+URZ], RZ ;  /* 0x000000ff00ff79a7 */ /* 0x0005e2000810043f */
[----:B------:R-:W-:Y:S05]  /*1b60*/  @P0 BRA `(.L_x_27) ;  /* 0x0000000000040947 */ /* 0x000fea0003800000 */
[----:B------:R-:W-:Y:S01]  /*1b70*/  BPT.TRAP 0x1 ;  /* 0x000000040000795c */ /* 0x000fe20000300000 */
.L_x_27:
[----:B------:R-:W3:Y:S01]  /*1b80*/  LDC R8, c[0x0][0x288] ;  /* 0x0000a200ff087b82 */ /* 0x000ee20000000800 */
[----:B01----:R-:W-:Y:S01]  /*1b90*/  LOP3.LUT R4, R18, 0x60, RZ, 0xc0, !PT ;  /* 0x0000006012047812 */ /* 0x003fe200078ec0ff */
[----:B------:R-:W-:Y:S01]  /*1ba0*/  IMAD.SHL.U32 R7, R58, 0x40, RZ ;  /* 0x000000403a077824 */ /* 0x000fe200078e00ff */
[----:B------:R-:W-:Y:S01]  /*1bb0*/  UIADD3 UR39, UR40, UR39, URZ ;  /* 0x0000002728277290 */ /* 0x000fe2000fffe03f */
[----:B--2---:R-:W-:Y:S01]  /*1bc0*/  SHF.R.U32.HI R0, RZ, 0x2, R18 ;  /* 0x00000002ff007819 */ /* 0x004fe20000011612 */
[----:B------:R-:W-:Y:S01]  /*1bd0*/  IMAD.SHL.U32 R13, R57, 0x80, RZ ;  /* 0x00000080390d7824 */ /* 0x000fe200078e00ff */
[----:B------:R-:W-:Y:S01]  /*1be0*/  SHF.R.U32.HI R6, RZ, 0x1, R4 ;  /* 0x00000001ff067819 */ /* 0x000fe20000011604 */
[----:B------:R-:W-:Y:S01]  /*1bf0*/  UISETP.GT.U32.AND UP0, UPT, UR39, 0x8, UPT ;  /* 0x000000082700788c */ /* 0x000fe2000bf04070 */
[----:B------:R-:W-:Y:S01]  /*1c00*/  LOP3.LUT R4, R18, 0x3, RZ, 0xc0, !PT ;  /* 0x0000000312047812 */ /* 0x000fe200078ec0ff */
[----:B------:R-:W-:Y:S01]  /*1c10*/  ULDC UR7, c[0x0][0x284] ;  /* 0x0000a10000077ab9 */ /* 0x000fe20000000800 */
[----:B------:R-:W-:Y:S01]  /*1c20*/  SHF.R.U32.HI R5, RZ, 0x7, R18 ;  /* 0x00000007ff057819 */ /* 0x000fe20000011612 */
[----:B------:R-:W-:Y:S01]  /*1c30*/  UISETP.LT.U32.AND UP0, UPT, UR40, 0x9, UP0 ;  /* 0x000000092800788c */ /* 0x000fe20008701070 */
[----:B------:R-:W-:Y:S01]  /*1c40*/  LOP3.LUT R3, R0, 0x7, RZ, 0xc0, !PT ;  /* 0x0000000700037812 */ /* 0x000fe200078ec0ff */
[----:B------:R-:W-:Y:S01]  /*1c50*/  UISETP.GE.U32.AND UP1, UPT, UR40, 0x9, UPT ;  /* 0x000000092800788c */ /* 0x000fe2000bf26070 */
[----:B------:R-:W-:Y:S01]  /*1c60*/  LOP3.LUT R0, R5, 0x1, RZ, 0xc0, !PT ;  /* 0x0000000105007812 */ /* 0x000fe200078ec0ff */
[----:B------:R-:W-:Y:S01]  /*1c70*/  ULDC.64 UR8, c[0x0][0x5d0] ;  /* 0x0001740000087ab9 */ /* 0x000fe20000000a00 */
[----:B------:R-:W-:Y:S01]  /*1c80*/  SHF.R.S32.HI R14, RZ, 0x1f, R59 ;  /* 0x0000001fff0e7819 */ /* 0x000fe2000001143b */
[----:B------:R-:W-:Y:S01]  /*1c90*/  UIMAD.WIDE.U32 UR4, UR39, 0x38e38e39, URZ ;  /* 0x38e38e39270478a5 */ /* 0x000fe2000f8e003f */
[----:B------:R-:W-:Y:S01]  /*1ca0*/  IADD3 R5, RZ, -R6, -R3 ;  /* 0x80000006ff057210 */ /* 0x000fe20007ffe803 */
[----:B------:R-:W-:Y:S01]  /*1cb0*/  IMAD.SHL.U32 R10, R0, 0x40, RZ ;  /* 0x00000040000a7824 */ /* 0x000fe200078e00ff */
[----:B------:R-:W-:-:S02]  /*1cc0*/  USEL UR6, URZ, 0x1, !UP0 ;  /* 0x000000013f067887 */ /* 0x000fc4000c000000 */
[----:B------:R-:W-:Y:S01]  /*1cd0*/  USHF.R.U32.HI UR4, URZ, 0x1, UR5 ;  /* 0x000000013f047899 */ /* 0x000fe20008011605 */
[----:B------:R-:W-:Y:S01]  /*1ce0*/  IMAD R0, R0, -0x40, R5 ;  /* 0xffffffc000007824 */ /* 0x000fe200078e0205 */
[----:B---3--:R-:W-:Y:S01]  /*1cf0*/  ISETP.GE.AND P0, PT, R7, R8, PT ;  /* 0x000000080700720c */ /* 0x008fe20003f06270 */
[----:B------:R-:W-:Y:S01]  /*1d00*/  IMAD R12, R4, -0x2, R8 ;  /* 0xfffffffe040c7824 */ /* 0x000fe200078e0208 */
[----:B------:R-:W-:Y:S01]  /*1d10*/  ULOP3.LUT UR38, UR38, UR6, URZ, 0x3c, !UPT ;  /* 0x0000000626267292 */ /* 0x000fe2000f8e3c3f */
[----:B------:R-:W-:Y:S01]  /*1d20*/  IMAD.SHL.U32 R8, R18, 0x2, RZ ;  /* 0x0000000212087824 */ /* 0x000fe200078e00ff */
[----:B------:R-:W-:Y:S01]  /*1d30*/  ISETP.GE.OR P0, PT, R13, UR7, P0 ;  /* 0x000000070d007c0c */ /* 0x000fe20008706670 */
[----:B------:R-:W-:Y:S01]  /*1d40*/  IMAD R4, R14, UR8, RZ ;  /* 0x000000080e047c24 */ /* 0x000fe2000f8e02ff */
[----:B------:R-:W-:Y:S01]  /*1d50*/  LOP3.LUT R3, R10, 0x40, R3, 0xe2, !PT ;  /* 0x000000400a037812 */ /* 0x000fe200078ee203 */
[----:B------:R-:W-:Y:S01]  /*1d60*/  IMAD.WIDE R10, R57, 0x80, RZ ;  /* 0x00000080390a7825 */ /* 0x000fe200078e02ff */
[----:B------:R-:W-:Y:S01]  /*1d70*/  LOP3.LUT R8, R7, 0x6, R8, 0xf8, !PT ;  /* 0x0000000607087812 */ /* 0x000fe200078ef808 */
[----:B------:R-:W-:Y:S01]  /*1d80*/  UIMAD UR39, UR4, -0x9, UR39 ;  /* 0xfffffff7042778a4 */ /* 0x000fe2000f8e0227 */
[----:B------:R-:W-:Y:S01]  /*1d90*/  IADD3 R20, -R13, UR7, R0 ;  /* 0x000000070d147c10 */ /* 0x000fe2000fffe100 */
[----:B------:R-:W-:Y:S01]  /*1da0*/  IMAD R15, R59, UR9, R4 ;  /* 0x000000093b0f7c24 */ /* 0x000fe2000f8e0204 */
[----:B------:R-:W-:Y:S01]  /*1db0*/  SHF.R.S32.HI R9, RZ, 0x1f, R8 ;  /* 0x0000001fff097819 */ /* 0x000fe20000011408 */
[----:B------:R-:W-:Y:S01]  /*1dc0*/  @UP1 ULOP3.LUT UR38, UR38, 0x1, UR4, 0x78, !UPT ;  /* 0x0000000126261892 */ /* 0x000fe2000f8e7804 */
[----:B------:R-:W-:Y:S01]  /*1dd0*/  LOP3.LUT R65, R10, R3, R6, 0xfe, !PT ;  /* 0x000000030a417212 */ /* 0x000fe200078efe06 */
[----:B------:R-:W-:-:S02]  /*1de0*/  IMAD.IADD R58, R12, 0x1, -R7 ;  /* 0x000000010c3a7824 */ /* 0x000fc400078e0a07 */
[----:B------:R-:W-:-:S04]  /*1df0*/  IMAD.WIDE.U32 R4, R59, UR8, R8 ;  /* 0x000000083b047c25 */ /* 0x000fc8000f8e0008 */
[----:B------:R-:W-:Y:S02]  /*1e00*/  IMAD.IADD R5, R5, 0x1, R15 ;  /* 0x0000000105057824 */ /* 0x000fe400078e020f */
[----:B------:R-:W-:Y:S01]  /*1e10*/  IMAD.MOV.U32 R57, RZ, RZ, -0x1 ;  /* 0xffffffffff397424 */ /* 0x000fe200078e00ff */
[----:B------:R-:W-:Y:S06]  /*1e20*/  @P0 BRA `(.L_x_29) ;  /* 0x0000001c00100947 */ /* 0x000fec0003800000 */
[----:B------:R-:W0:Y:S01]  /*1e30*/  LDC.64 R12, c[0x0][0x5c8] ;  /* 0x00017200ff0c7b82 */ /* 0x000e220000000a00 */
[----:B------:R-:W-:Y:S01]  /*1e40*/  ULDC.64 UR4, c[0x0][0x5c0] ;  /* 0x0001700000047ab9 */ /* 0x000fe20000000a00 */
[----:B------:R-:W-:Y:S01]  /*1e50*/  BSSY B0, `(.L_x_29) ;  /* 0x00001c1000007945 */ /* 0x000fe20003800000 */
[-C--:B0-----:R-:W-:Y:S02]  /*1e60*/  IMAD R0, R11, R12.reuse, RZ ;  /* 0x0000000c0b007224 */ /* 0x081fe400078e02ff */
[----:B------:R-:W-:-:S04]  /*1e70*/  IMAD.WIDE.U32 R4, R65, R12, R4 ;  /* 0x0000000c41047225 */ /* 0x000fc800078e0004 */
[----:B------:R-:W-:Y:S01]  /*1e80*/  IMAD R3, R65, R13, R0 ;  /* 0x0000000d41037224 */ /* 0x000fe200078e0200 */
[----:B------:R-:W-:-:S03]  /*1e90*/  IADD3 R6, P0, R4, UR4, RZ ;  /* 0x0000000404067c10 */ /* 0x000fc6000ff1e0ff */
[----:B------:R-:W-:Y:S01]  /*1ea0*/  IMAD.IADD R3, R5, 0x1, R3 ;  /* 0x0000000105037824 */ /* 0x000fe200078e0203 */
[----:B------:R-:W-:-:S04]  /*1eb0*/  LEA R4, P1, R12, R6, 0x3 ;  /* 0x000000060c047211 */ /* 0x000fc800078218ff */
[----:B------:R-:W-:Y:S02]  /*1ec0*/  IADD3.X R7, R3, UR5, RZ, P0, !PT ;  /* 0x0000000503077c10 */ /* 0x000fe400087fe4ff */
[----:B-----5:R-:W-:Y:S02]  /*1ed0*/  ISETP.NE.AND P0, PT, R23, RZ, PT ;  /* 0x000000ff1700720c */ /* 0x020fe40003f05270 */
[----:B------:R-:W-:-:S11]  /*1ee0*/  LEA.HI.X R5, R12, R7, R13, 0x3, P1 ;  /* 0x000000070c057211 */ /* 0x000fd600008f1c0d */
[----:B------:R-:W-:Y:S05]  /*1ef0*/  @!P0 BRA `(.L_x_30) ;  /* 0x0000001400188947 */ /* 0x000fea0003800000 */
[----:B------:R-:W0:Y:S01]  /*1f00*/  LDC.64 R60, c[0x0][0x5b0] ;  /* 0x00016c00ff3c7b82 */ /* 0x000e220000000a00 */
[----:B------:R-:W-:Y:S01]  /*1f10*/  ULDC.64 UR4, c[0x0][0x5b8] ;  /* 0x00016e0000047ab9 */ /* 0x000fe20000000a00 */
[----:B------:R-:W-:Y:S01]  /*1f20*/  ISETP.GE.AND P3, PT, R58, 0x1, PT ;  /* 0x000000013a00780c */ /* 0x000fe20003f66270 */
[----:B------:R-:W-:Y:S01]  /*1f30*/  IMAD R0, R14, UR4, RZ ;  /* 0x000000040e007c24 */ /* 0x000fe2000f8e02ff */
[----:B------:R-:W-:Y:S01]  /*1f40*/  BSSY B1, `(.L_x_31) ;  /* 0x000000e000017945 */ /* 0x000fe20003800000 */
[C---:B------:R-:W-:Y:S01]  /*1f50*/  IMAD.WIDE.U32 R14, R59.reuse, UR4, R8 ;  /* 0x000000043b0e7c25 */ /* 0x040fe2000f8e0008 */
[----:B------:R-:W-:Y:S02]  /*1f60*/  ISETP.LT.OR P1, PT, R20, 0x1, !P3 ;  /* 0x000000011400780c */ /* 0x000fe40005f21670 */
[----:B------:R-:W1:Y:S01]  /*1f70*/  LDC.64 R62, c[0x0][0x5a8] ;  /* 0x00016a00ff3e7b82 */ /* 0x000e620000000a00 */
[----:B------:R-:W-:Y:S02]  /*1f80*/  IMAD R13, R59, UR5, R0 ;  /* 0x000000053b0d7c24 */ /* 0x000fe4000f8e0200 */
[----:B------:R-:W-:-:S02]  /*1f90*/  IMAD.MOV.U32 R12, RZ, RZ, R14 ;  /* 0x000000ffff0c7224 */ /* 0x000fc400078e000e */
[----:B------:R-:W-:Y:S02]  /*1fa0*/  IMAD.IADD R13, R15, 0x1, R13 ;  /* 0x000000010f0d7824 */ /* 0x000fe400078e020d */
[-C--:B0-----:R-:W-:Y:S02]  /*1fb0*/  IMAD R10, R11, R60.reuse, RZ ;  /* 0x0000003c0b0a7224 */ /* 0x081fe400078e02ff */
[----:B------:R-:W-:-:S04]  /*1fc0*/  IMAD.WIDE.U32 R8, R65, R60, R12 ;  /* 0x0000003c41087225 */ /* 0x000fc800078e000c */
[----:B------:R-:W-:Y:S01]  /*1fd0*/  IMAD R21, R65, R61, R10 ;  /* 0x0000003d41157224 */ /* 0x000fe200078e020a */
[----:B-1----:R-:W-:-:S04]  /*1fe0*/  IADD3 R8, P0, R8, R62, RZ ;  /* 0x0000003e08087210 */ /* 0x002fc80007f1e0ff */
[----:B------:R-:W-:Y:S01]  /*1ff0*/  IADD3.X R9, R63, R9, R21, P0, !PT ;  /* 0x000000093f097210 */ /* 0x000fe200007fe415 */
[----:B------:R-:W-:Y:S08]  /*2000*/  @P1 BRA `(.L_x_32) ;  /* 0x0000000000041947 */ /* 0x000ff00003800000 */
[----:B------:R0:W5:Y:S02]  /*2010*/  LDG.E.U8 R56, desc[UR36][R8.64] ;  /* 0x0000002408387981 */ /* 0x000164000c1e1100 */
.L_x_32:
[----:B------:R-:W-:Y:S05]  /*2020*/  BSYNC B1 ;  /* 0x0000000000017941 */ /* 0x000fea0003800000 */
.L_x_31:
[----:B-----5:R-:W-:Y:S01]  /*2030*/  LOP3.LUT R0, R56, 0xffff, RZ, 0xc0, !PT ;  /* 0x0000ffff38007812 */ /* 0x020fe200078ec0ff */
[----:B------:R-:W-:Y:S01]  /*2040*/  IMAD.SHL.U32 R10, R60, 0x8, RZ ;  /* 0x000000083c0a7824 */ /* 0x000fe200078e00ff */
[----:B------:R-:W-:Y:S01]  /*2050*/  ISETP.GE.AND P2, PT, R58, 0x2, PT ;  /* 0x000000023a00780c */ /* 0x000fe20003f46270 */
[----:B------:R-:W-:Y:S01]  /*2060*/  BSSY B1, `(.L_x_33) ;  /* 0x000000e000017945 */ /* 0x000fe20003800000 */
[----:B------:R-:W-:Y:S02]  /*2070*/  PRMT R0, R0, 0x8880, RZ ;  /* 0x0000888000007816 */ /* 0x000fe400000000ff */
[----:B------:R-:W-:Y:S02]  /*2080*/  ISETP.LT.OR P0, PT, R20, 0x1, !P2 ;  /* 0x000000011400780c */ /* 0x000fe40005701670 */
[----:B------:R-:W-:Y:S01]  /*2090*/  SHF.L.U64.HI R11, R60, 0x3, R61 ;  /* 0x000000033c0b7819 */ /* 0x000fe2000001023d */
[----:B------:R-:W-:-:S04]  /*20a0*/  IMAD R3, R0, R23, RZ ;  /* 0x0000001700037224 */ /* 0x000fc800078e02ff */
[----:B------:R-:W-:Y:S02]  /*20b0*/  @!P1 IMAD R15, R24, R22, R3 ;  /* 0x00000016180f9224 */ /* 0x000fe400078e0203 */
[----:B------:R-:W-:-:S03]  /*20c0*/  IMAD.WIDE.U32 R10, R65, R60, R10 ;  /* 0x0000003c410a7225 */ /* 0x000fc600078e000a */
[----:B------:R1:W-:Y:S01]  /*20d0*/  @!P1 STG.E.U8 desc[UR36][R6.64], R15 ;  /* 0x0000000f06009986 */ /* 0x0003e2000c101124 */
[----:B------:R-:W-:Y:S01]  /*20e0*/  IADD3 R10, P4, P5, R14, R62, R10 ;  /* 0x0000003e0e0a7210 */ /* 0x000fe20007d9e00a */
[----:B------:R-:W-:Y:S01]  /*20f0*/  IMAD.IADD R14, R21, 0x1, R11 ;  /* 0x00000001150e7824 */ /* 0x000fe200078e020b */
[----:B------:R-:W-:Y:S11]  /*2100*/  @P0 BRA `(.L_x_34) ;  /* 0x00000000000c0947 */ /* 0x000ff60003800000 */
[----:B------:R-:W2:Y:S02]  /*2110*/  LDG.E.U8 R56, desc[UR36][R8.64+0x1] ;  /* 0x0000012408387981 */ /* 0x000ea4000c1e1100 */
[----:B--2---:R-:W-:-:S05]  /*2120*/  PRMT R0, R56, 0x8880, RZ ;  /* 0x0000888038007816 */ /* 0x004fca00000000ff */
[----:B------:R-:W-:-:S07]  /*2130*/  IMAD R3, R0, R23, RZ ;  /* 0x0000001700037224 */ /* 0x000fce00078e02ff */
.L_x_34:
[----:B------:R-:W-:Y:S05]  /*2140*/  BSYNC B1 ;  /* 0x0000000000017941 */ /* 0x000fea0003800000 */
.L_x_33:
[----:B------:R-:W-:Y:S01]  /*2150*/  ISETP.LT.OR P3, PT, R20, 0x9, !P3 ;  /* 0x000000091400780c */ /* 0x000fe20005f61670 */
[----:B------:R-:W-:Y:S01]  /*2160*/  @!P0 IMAD R25, R25, R22, R3 ;  /* 0x0000001619198224 */ /* 0x000fe200078e0203 */
[C---:B------:R-:W-:Y:S01]  /*2170*/  ISETP.GE.AND P1, PT, R58.reuse, 0x9, PT ;  /* 0x000000093a00780c */ /* 0x040fe20003f26270 */
[----:B------:R-:W-:Y:S01]  /*2180*/  BSSY B1, `(.L_x_35) ;  /* 0x000000b000017945 */ /* 0x000fe20003800000 */
[----:B------:R-:W-:Y:S02]  /*2190*/  IADD3.X R11, R13, R63, R14, P4, P5 ;  /* 0x0000003f0d0b7210 */ /* 0x000fe400027ea40e */
[----:B------:R2:W-:Y:S01]  /*21a0*/  @!P0 STG.E.U8 desc[UR36][R6.64+0x1], R25 ;  /* 0x0000011906008986 */ /* 0x0005e2000c101124 */
[----:B------:R-:W-:Y:S02]  /*21b0*/  ISETP.GE.AND P0, PT, R58, 0xa, PT ;  /* 0x0000000a3a00780c */ /* 0x000fe40003f06270 */
[C---:B------:R-:W-:Y:S02]  /*21c0*/  ISETP.LT.OR P2, PT, R20.reuse, 0x9, !P2 ;  /* 0x000000091400780c */ /* 0x040fe40005741670 */
[----:B------:R-:W-:-:S02]  /*21d0*/  ISETP.LT.OR P5, PT, R20, 0x1, !P1 ;  /* 0x000000011400780c */ /* 0x000fc40004fa1670 */
[----:B------:R-:W-:Y:S01]  /*21e0*/  ISETP.LT.OR P4, PT, R20, 0x1, !P0 ;  /* 0x000000011400780c */ /* 0x000fe20004781670 */
[----:B------:R-:W-:-:S12]  /*21f0*/  @P3 BRA `(.L_x_36) ;  /* 0x00000000000c3947 */ /* 0x000fd80003800000 */
[----:B------:R-:W3:Y:S02]  /*2200*/  LDG.E.U8 R56, desc[UR36][R10.64] ;  /* 0x000000240a387981 */ /* 0x000ee4000c1e1100 */
[----:B---3--:R-:W-:-:S05]  /*2210*/  PRMT R0, R56, 0x8880, RZ ;  /* 0x0000888038007816 */ /* 0x008fca00000000ff */
[----:B------:R-:W-:-:S07]  /*2220*/  IMAD R3, R0, R23, RZ ;  /* 0x0000001700037224 */ /* 0x000fce00078e02ff */
.L_x_36:
[----:B------:R-:W-:Y:S05]  /*2230*/  BSYNC B1 ;  /* 0x0000000000017941 */ /* 0x000fea0003800000 */
.L_x_35:
[----:B------:R-:W-:Y:S01]  /*2240*/  @!P3 IMAD R13, R26, R22, R3 ;  /* 0x000000161a0db224 */ /* 0x000fe200078e0203 */
[----:B------:R-:W-:Y:S04]  /*2250*/  BSSY B1, `(.L_x_37) ;  /* 0x0000006000017945 */ /* 0x000fe80003800000 */
[----:B------:R3:W-:Y:S01]  /*2260*/  @!P3 STG.E.U8 desc[UR36][R4.64], R13 ;  /* 0x0000000d0400b986 */ /* 0x0007e2000c101124 */
[----:B------:R-:W-:Y:S05]  /*2270*/  @P2 BRA `(.L_x_38) ;  /* 0x00000000000c2947 */ /* 0x000fea0003800000 */
[----:B------:R-:W4:Y:S02]  /*2280*/  LDG.E.U8 R56, desc[UR36][R10.64+0x1] ;  /* 0x000001240a387981 */ /* 0x000f24000c1e1100 */
[----:B----4-:R-:W-:-:S05]  /*2290*/  PRMT R0, R56, 0x8880, RZ ;  /* 0x0000888038007816 */ /* 0x010fca00000000ff */
[----:B------:R-:W-:-:S07]  /*22a0*/  IMAD R3, R0, R23, RZ ;  /* 0x0000001700037224 */ /* 0x000fce00078e02ff */
.L_x_38:
[----:B------:R-:W-:Y:S05]  /*22b0*/  BSYNC B1 ;  /* 0x0000000000017941 */ /* 0x000fea0003800000 */
.L_x_37:
[----:B------:R-:W-:Y:S01]  /*22c0*/  @!P2 IMAD R27, R27, R22, R3 ;  /* 0x000000161b1ba224 */ /* 0x000fe200078e0203 */
[----:B------:R-:W-:Y:S04]  /*22d0*/  BSSY B1, `(.L_x_39) ;  /* 0x0000006000017945 */ /* 0x000fe80003800000 */
[----:B------:R4:W-:Y:S01]  /*22e0*/  @!P2 STG.E.U8 desc[UR36][R4.64+0x1], R27 ;  /* 0x0000011b0400a986 */ /* 0x0009e2000c101124 */
[----:B------:R-:W-:Y:S05]  /*22f0*/  @P5 BRA `(.L_x_40) ;  /* 0x00000000000c5947 */ /* 0x000fea0003800000 */
[----:B------:R-:W5:Y:S02]  /*2300*/  LDG.E.U8 R56, desc[UR36][R8.64+0x8] ;  /* 0x0000082408387981 */ /* 0x000f64000c1e1100 */
[----:B-----5:R-:W-:-:S05]  /*2310*/  PRMT R0, R56, 0x8880, RZ ;  /* 0x0000888038007816 */ /* 0x020fca00000000ff */
[----:B------:R-:W-:-:S07]  /*2320*/  IMAD R3, R0, R23, RZ ;  /* 0x0000001700037224 */ /* 0x000fce00078e02ff */
.L_x_40:
[----:B------:R-:W-:Y:S05]  /*2330*/  BSYNC B1 ;  /* 0x0000000000017941 */ /* 0x000fea0003800000 */
.L_x_39:
[----:B---3--:R-:W-:Y:S01]  /*2340*/  @!P5 IMAD R13, R28, R22, R3 ;  /* 0x000000161c0dd224 */ /* 0x008fe200078e0203 */
[----:B------:R-:W-:Y:S04]  /*2350*/  BSSY B1, `(.L_x_41) ;  /* 0x0000006000017945 */ /* 0x000fe80003800000 */
[----:B------:R3:W-:Y:S01]  /*2360*/  @!P5 STG.E.U8 desc[UR36][R6.64+0x8], R13 ;  /* 0x0000080d0600d986 */ /* 0x0007e2000c101124 */
[----:B------:R-:W-:Y:S05]  /*2370*/  @P4 BRA `(.L_x_42) ;  /* 0x00000000000c4947 */ /* 0x000fea0003800000 */
[----:B------:R-:W5:Y:S02]  /*2380*/  LDG.E.U8 R56, desc[UR36][R8.64+0x9] ;  /* 0x0000092408387981 */ /* 0x000f64000c1e1100 */
[----:B-----5:R-:W-:-:S05]  /*2390*/  PRMT R0, R56, 0x8880, RZ ;  /* 0x0000888038007816 */ /* 0x020fca00000000ff */
[----:B------:R-:W-:-:S07]  /*23a0*/  IMAD R3, R0, R23, RZ ;  /* 0x0000001700037224 */ /* 0x000fce00078e02ff */
.L_x_42:
[----:B------:R-:W-:Y:S05]  /*23b0*/  BSYNC B1 ;  /* 0x0000000000017941 */ /* 0x000fea0003800000 */
.L_x_41:
[----:B------:R-:W-:Y:S01]  /*23c0*/  ISETP.LT.OR P1, PT, R20, 0x9, !P1 ;  /* 0x000000091400780c */ /* 0x000fe20004f21670 */
[----:B------:R-:W-:Y:S01]  /*23d0*/  @!P4 IMAD R29, R29, R22, R3 ;  /* 0x000000161d1dc224 */ /* 0x000fe200078e0203 */
[C---:B------:R-:W-:Y:S01]  /*23e0*/  ISETP.GE.AND P3, PT, R58.reuse, 0x11, PT ;  /* 0x000000113a00780c */ /* 0x040fe20003f66270 */
[----:B------:R-:W-:Y:S01]  /*23f0*/  BSSY B1, `(.L_x_43) ;  /* 0x000000a000017945 */ /* 0x000fe20003800000 */
[----:B------:R-:W-:Y:S02]  /*2400*/  ISETP.GE.AND P2, PT, R58, 0x12, PT ;  /* 0x000000123a00780c */ /* 0x000fe40003f46270 */
[----:B------:R0:W-:Y:S01]  /*2410*/  @!P4 STG.E.U8 desc[UR36][R6.64+0x9], R29 ;  /* 0x0000091d0600c986 */ /* 0x0001e2000c101124 */
[C---:B------:R-:W-:Y:S02]  /*2420*/  ISETP.LT.OR P0, PT, R20.reuse, 0x9, !P0 ;  /* 0x000000091400780c */ /* 0x040fe40004701670 */
[C---:B------:R-:W-:Y:S02]  /*2430*/  ISETP.LT.OR P5, PT, R20.reuse, 0x1, !P3 ;  /* 0x000000011400780c */ /* 0x040fe40005fa1670 */
[----:B------:R-:W-:-:S02]  /*2440*/  ISETP.LT.OR P4, PT, R20, 0x1, !P2 ;  /* 0x000000011400780c */ /* 0x000fc40005781670 */
[----:B------:R-:W-:Y:S11]  /*2450*/  @P1 BRA `(.L_x_44) ;  /* 0x00000000000c1947 */ /* 0x000ff60003800000 */
[----:B------:R-:W5:Y:S02]  /*2460*/  LDG.E.U8 R56, desc[UR36][R10.64+0x8] ;  /* 0x000008240a387981 */ /* 0x000f64000c1e1100 */
[----:B-----5:R-:W-:-:S05]  /*2470*/  PRMT R0, R56, 0x8880, RZ ;  /* 0x0000888038007816 */ /* 0x020fca00000000ff */
[----:B------:R-:W-:-:S07]  /*2480*/  IMAD R3, R0, R23, RZ ;  /* 0x0000001700037224 */ /* 0x000fce00078e02ff */
.L_x_44:
[----:B------:R-:W-:Y:S05]  /*2490*/  BSYNC B1 ;  /* 0x0000000000017941 */ /* 0x000fea0003800000 */
.L_x_43:
[----:B---3--:R-:W-:Y:S01]  /*24a0*/  @!P1 IMAD R13, R30, R22, R3 ;  /* 0x000000161e0d9224 */ /* 0x008fe200078e0203 */
[----:B------:R-:W-:Y:S04]  /*24b0*/  BSSY B1, `(.L_x_45) ;  /* 0x0000006000017945 */ /* 0x000fe80003800000 */
[----:B------:R3:W-:Y:S01]  /*24c0*/  @!P1 STG.E.U8 desc[UR36][R4.64+0x8], R13 ;  /* 0x0000080d04009986 */ /* 0x0007e2000c101124 */
[----:B------:R-:W-:Y:S05]  /*24d0*/  @P0 BRA `(.L_x_46) ;  /* 0x00000000000c0947 */ /* 0x000fea0003800000 */
[----:B------:R-:W5:Y:S02]  /*24e0*/  LDG.E.U8 R56, desc[UR36][R10.64+0x9] ;  /* 0x000009240a387981 */ /* 0x000f64000c1e1100 */
[----:B-----5:R-:W-:-:S05]  /*24f0*/  PRMT R0, R56, 0x8880, RZ ;  /* 0x0000888038007816 */ /* 0x020fca00000000ff */
[----:B------:R-:W-:-:S07]  /*2500*/  IMAD R3, R0, R23, RZ ;  /* 0x0000001700037224 */ /* 0x000fce00078e02ff */
.L_x_46:
[----:B------:R-:W-:Y:S05]  /*2510*/  BSYNC B1 ;  /* 0x0000000000017941 */ /* 0x000fea0003800000 */
.L_x_45:
[----:B------:R-:W-:Y:S01]  /*2520*/  @!P0 IMAD R31, R31, R22, R3 ;  /* 0x000000161f1f8224 */ /* 0x000fe200078e0203 */
[----:B------:R-:W-:Y:S04]  /*2530*/  BSSY B1, `(.L_x_47) ;  /* 0x0000006000017945 */ /* 0x000fe80003800000 */
[----:B------:R0:W-:Y:S01]  /*2540*/  @!P0 STG.E.U8 desc[UR36][R4.64+0x9], R31 ;  /* 0x0000091f04008986 */ /* 0x0001e2000c101124 */
[----:B------:R-:W-:Y:S05]  /*2550*/  @P5 BRA `(.L_x_48) ;  /* 0x00000000000c5947 */ /* 0x000fea0003800000 */
[----:B------:R-:W5:Y:S02]  /*2560*/  LDG.E.U8 R56, desc[UR36][R8.64+0x10] ;  /* 0x0000102408387981 */ /* 0x000f64000c1e1100 */
[----:B-----5:R-:W-:-:S05]  /*2570*/  PRMT R0, R56, 0x8880, RZ ;  /* 0x0000888038007816 */ /* 0x020fca00000000ff */
[----:B------:R-:W-:-:S07]  /*2580*/  IMAD R3, R0, R23, RZ ;  /* 0x0000001700037224 */ /* 0x000fce00078e02ff */
.L_x_48:
[----:B------:R-:W-:Y:S05]  /*2590*/  BSYNC B1 ;  /* 0x0000000000017941 */ /* 0x000fea0003800000 */
.L_x_47:
[----:B---3--:R-:W-:Y:S01]  /*25a0*/  @!P5 IMAD R13, R32, R22, R3 ;  /* 0x00000016200dd224 */ /* 0x008fe200078e0203 */
[----:B------:R-:W-:Y:S04]  /*25b0*/  BSSY B1, `(.L_x_49) ;  /* 0x0000006000017945 */ /* 0x000fe80003800000 */
[----:B------:R3:W-:Y:S01]  /*25c0*/  @!P5 STG.E.U8 desc[UR36][R6.64+0x10], R13 ;  /* 0x0000100d0600d986 */ /* 0x0007e2000c101124 */
[----:B------:R-:W-:Y:S05]  /*25d0*/  @P4 BRA `(.L_x_50) ;  /* 0x00000000000c4947 */ /* 0x000fea0003800000 */
[----:B------:R-:W5:Y:S02]  /*25e0*/  LDG.E.U8 R56, desc[UR36][R8.64+0x11] ;  /* 0x0000112408387981 */ /* 0x000f64000c1e1100 */
[----:B-----5:R-:W-:-:S05]  /*25f0*/  PRMT R0, R56, 0x8880, RZ ;  /* 0x0000888038007816 */ /* 0x020fca00000000ff */
[----:B------:R-:W-:-:S07]  /*2600*/  IMAD R3, R0, R23, RZ ;  /* 0x0000001700037224 */ /* 0x000fce00078e02ff */
.L_x_50:
[----:B------:R-:W-:Y:S05]  /*2610*/  BSYNC B1 ;  /* 0x0000000000017941 */ /* 0x000fea0003800000 */
.L_x_49:
        /* <DEDUP_REMOVED lines=13> */
.L_x_52:
[----:B------:R-:W-:Y:S05]  /*26f0*/  BSYNC B1 ;  /* 0x0000000000017941 */ /* 0x000fea0003800000 */
.L_x_51:
[----:B---3--:R-:W-:Y:S01]  /*2700*/  @!P3 IMAD R13, R34, R22, R3 ;  /* 0x00000016220db224 */ /* 0x008fe200078e0203 */
[----:B------:R-:W-:Y:S04]  /*2710*/  BSSY B1, `(.L_x_53) ;  /* 0x0000006000017945 */ /* 0x000fe80003800000 */
[----:B------:R3:W-:Y:S01]  /*2720*/  @!P3 STG.E.U8 desc[UR36][R4.64+0x10], R13 ;  /* 0x0000100d0400b986 */ /* 0x0007e2000c101124 */
[----:B------:R-:W-:Y:S05]  /*2730*/  @P2 BRA `(.L_x_54) ;  /* 0x00000000000c2947 */ /* 0x000fea0003800000 */
[----:B------:R-:W5:Y:S02]  /*2740*/  LDG.E.U8 R56, desc[UR36][R10.64+0x11] ;  /* 0x000011240a387981 */ /* 0x000f64000c1e1100 */
[----:B-----5:R-:W-:-:S05]  /*2750*/  PRMT R0, R56, 0x8880, RZ ;  /* 0x0000888038007816 */ /* 0x020fca00000000ff */
[----:B------:R-:W-:-:S07]  /*2760*/  IMAD R3, R0, R23, RZ ;  /* 0x0000001700037224 */ /* 0x000fce00078e02ff */
.L_x_54:
[----:B------:R-:W-:Y:S05]  /*2770*/  BSYNC B1 ;  /* 0x0000000000017941 */ /* 0x000fea0003800000 */
.L_x_53:
[----:B------:R-:W-:Y:S01]  /*2780*/  @!P2 IMAD R35, R35, R22, R3 ;  /* 0x000000162323a224 */ /* 0x000fe200078e0203 */
[----:B------:R-:W-:Y:S04]  /*2790*/  BSSY B1, `(.L_x_55) ;  /* 0x0000006000017945 */ /* 0x000fe80003800000 */
[----:B------:R0:W-:Y:S01]  /*27a0*/  @!P2 STG.E.U8 desc[UR36][R4.64+0x11], R35 ;  /* 0x000011230400a986 */ /* 0x0001e2000c101124 */
[----:B------:R-:W-:Y:S05]  /*27b0*/  @P5 BRA `(.L_x_56) ;  /* 0x00000000000c5947 */ /* 0x000fea0003800000 */
[----:B------:R-:W5:Y:S02]  /*27c0*/  LDG.E.U8 R56, desc[UR36][R8.64+0x18] ;  /* 0x0000182408387981 */ /* 0x000f64000c1e1100 */
[----:B-----5:R-:W-:-:S05]  /*27d0*/  PRMT R0, R56, 0x8880, RZ ;  /* 0x0000888038007816 */ /* 0x020fca00000000ff */
[----:B------:R-:W-:-:S07]  /*27e0*/  IMAD R3, R0, R23, RZ ;  /* 0x0000001700037224 */ /* 0x000fce00078e02ff */
.L_x_56:
[----:B------:R-:W-:Y:S05]  /*27f0*/  BSYNC B1 ;  /* 0x0000000000017941 */ /* 0x000fea0003800000 */
.L_x_55:
[----:B---3--:R-:W-:Y:S01]  /*2800*/  @!P5 IMAD R13, R36, R22, R3 ;  /* 0x00000016240dd224 */ /* 0x008fe200078e0203 */
[----:B------:R-:W-:Y:S04]  /*2810*/  BSSY B1, `(.L_x_57) ;  /* 0x0000006000017945 */ /* 0x000fe80003800000 */
[----:B------:R3:W-:Y:S01]  /*2820*/  @!P5 STG.E.U8 desc[UR36][R6.64+0x18], R13 ;  /* 0x0000180d0600d986 */ /* 0x0007e2000c101124 */
[----:B------:R-:W-:Y:S05]  /*2830*/  @P4 BRA `(.L_x_58) ;  /* 0x00000000000c4947 */ /* 0x000fea0003800000 */
[----:B------:R-:W5:Y:S02]  /*2840*/  LDG.E.U8 R56, desc[UR36][R8.64+0x19] ;  /* 0x0000192408387981 */ /* 0x000f64000c1e1100 */
[----:B-----5:R-:W-:-:S05]  /*2850*/  PRMT R0, R56, 0x8880, RZ ;  /* 0x0000888038007816 */ /* 0x020fca00000000ff */
[----:B------:R-:W-:-:S07]  /*2860*/  IMAD R3, R0, R23, RZ ;  /* 0x0000001700037224 */ /* 0x000fce00078e02ff */
.L_x_58:
[----:B------:R-:W-:Y:S05]  /*2870*/  BSYNC B1 ;  /* 0x0000000000017941 */ /* 0x000fea0003800000 */
.L_x_57:
        /* <DEDUP_REMOVED lines=13> */
.L_x_60:
[----:B------:R-:W-:Y:S05]  /*2950*/  BSYNC B1 ;  /* 0x0000000000017941 */ /* 0x000fea0003800000 */
.L_x_59:
[----:B---3--:R-:W-:Y:S01]  /*2960*/  @!P1 IMAD R13, R38, R22, R3 ;  /* 0x00000016260d9224 */ /* 0x008fe200078e0203 */
[----:B------:R-:W-:Y:S04]  /*2970*/  BSSY B1, `(.L_x_61) ;  /* 0x0000006000017945 */ /* 0x000fe80003800000 */
[----:B------:R3:W-:Y:S01]  /*2980*/  @!P1 STG.E.U8 desc[UR36][R4.64+0x18], R13 ;  /* 0x0000180d04009986 */ /* 0x0007e2000c101124 */
[----:B------:R-:W-:Y:S05]  /*2990*/  @P4 BRA `(.L_x_62) ;  /* 0x00000000000c4947 */ /* 0x000fea0003800000 */
[----:B------:R-:W5:Y:S02]  /*29a0*/  LDG.E.U8 R56, desc[UR36][R10.64+0x19] ;  /* 0x000019240a387981 */ /* 0x000f64000c1e1100 */
[----:B-----5:R-:W-:-:S05]  /*29b0*/  PRMT R0, R56, 0x8880, RZ ;  /* 0x0000888038007816 */ /* 0x020fca00000000ff */
[----:B------:R-:W-:-:S07]  /*29c0*/  IMAD R3, R0, R23, RZ ;  /* 0x0000001700037224 */ /* 0x000fce00078e02ff */
.L_x_62:
[----:B------:R-:W-:Y:S05]  /*29d0*/  BSYNC B1 ;  /* 0x0000000000017941 */ /* 0x000fea0003800000 */
.L_x_61:
[----:B------:R-:W-:Y:S01]  /*29e0*/  @!P4 IMAD R39, R39, R22, R3 ;  /* 0x000000162727c224 */ /* 0x000fe200078e0203 */
[----:B------:R-:W-:Y:S04]  /*29f0*/  BSSY B1, `(.L_x_63) ;  /* 0x0000006000017945 */ /* 0x000fe80003800000 */
[----:B------:R0:W-:Y:S01]  /*2a00*/  @!P4 STG.E.U8 desc[UR36][R4.64+0x19], R39 ;  /* 0x000019270400c986 */ /* 0x0001e2000c101124 */
[----:B------:R-:W-:Y:S05]  /*2a10*/  @P5 BRA `(.L_x_64) ;  /* 0x00000000000c5947 */ /* 0x000fea0003800000 */
[----:B------:R-:W5:Y:S02]  /*2a20*/  LDG.E.U8 R56, desc[UR36][R8.64+0x20] ;  /* 0x0000202408387981 */ /* 0x000f64000c1e1100 */
[----:B-----5:R-:W-:-:S05]  /*2a30*/  PRMT R0, R56, 0x8880, RZ ;  /* 0x0000888038007816 */ /* 0x020fca00000000ff */
[----:B------:R-:W-:-:S07]  /*2a40*/  IMAD R3, R0, R23, RZ ;  /* 0x0000001700037224 */ /* 0x000fce00078e02ff */
.L_x_64:
[----:B------:R-:W-:Y:S05]  /*2a50*/  BSYNC B1 ;  /* 0x0000000000017941 */ /* 0x000fea0003800000 */
.L_x_63:
[----:B---3--:R-:W-:Y:S01]  /*2a60*/  @!P5 IMAD R13, R40, R22, R3 ;  /* 0x00000016280dd224 */ /* 0x008fe200078e0203 */
[----:B------:R-:W-:Y:S04]  /*2a70*/  BSSY B1, `(.L_x_65) ;  /* 0x0000006000017945 */ /* 0x000fe80003800000 */
[----:B------:R3:W-:Y:S01]  /*2a80*/  @!P5 STG.E.U8 desc[UR36][R6.64+0x20], R13 ;  /* 0x0000200d0600d986 */ /* 0x0007e2000c101124 */
[----:B------:R-:W-:Y:S05]  /*2a90*/  @P0 BRA `(.L_x_66) ;  /* 0x00000000000c0947 */ /* 0x000fea0003800000 */
[----:B------:R-:W5:Y:S02]  /*2aa0*/  LDG.E.U8 R56, desc[UR36][R8.64+0x21] ;  /* 0x0000212408387981 */ /* 0x000f64000c1e1100 */
[----:B-----5:R-:W-:-:S05]  /*2ab0*/  PRMT R0, R56, 0x8880, RZ ;  /* 0x0000888038007816 */ /* 0x020fca00000000ff */
[----:B------:R-:W-:-:S07]  /*2ac0*/  IMAD R3, R0, R23, RZ ;  /* 0x0000001700037224 */ /* 0x000fce00078e02ff */
.L_x_66:
[----:B------:R-:W-:Y:S05]  /*2ad0*/  BSYNC B1 ;  /* 0x0000000000017941 */ /* 0x000fea0003800000 */
.L_x_65:
        /* <DEDUP_REMOVED lines=13> */
.L_x_68:
[----:B------:R-:W-:Y:S05]  /*2bb0*/  BSYNC B1 ;  /* 0x0000000000017941 */ /* 0x000fea0003800000 */
.L_x_67:
[----:B---3--:R-:W-:Y:S01]  /*2bc0*/  @!P3 IMAD R13, R42, R22, R3 ;  /* 0x000000162a0db224 */ /* 0x008fe200078e0203 */
[----:B------:R-:W-:Y:S04]  /*2bd0*/  BSSY B1, `(.L_x_69) ;  /* 0x0000006000017945 */ /* 0x000fe80003800000 */
[----:B------:R3:W-:Y:S01]  /*2be0*/  @!P3 STG.E.U8 desc[UR36][R4.64+0x20], R13 ;  /* 0x0000200d0400b986 */ /* 0x0007e2000c101124 */
[----:B------:R-:W-:Y:S05]  /*2bf0*/  @P2 BRA `(.L_x_70) ;  /* 0x00000000000c2947 */ /* 0x000fea0003800000 */
[----:B------:R-:W5:Y:S02]  /*2c00*/  LDG.E.U8 R56, desc[UR36][R10.64+0x21] ;  /* 0x000021240a387981 */ /* 0x000f64000c1e1100 */
[----:B-----5:R-:W-:-:S05]  /*2c10*/  PRMT R0, R56, 0x8880, RZ ;  /* 0x0000888038007816 */ /* 0x020fca00000000ff */
[----:B------:R-:W-:-:S07]  /*2c20*/  IMAD R3, R0, R23, RZ ;  /* 0x0000001700037224 */ /* 0x000fce00078e02ff */
.L_x_70:
[----:B------:R-:W-:Y:S05]  /*2c30*/  BSYNC B1 ;  /* 0x0000000000017941 */ /* 0x000fea0003800000 */
.L_x_69:
[----:B------:R-:W-:Y:S01]  /*2c40*/  @!P2 IMAD R43, R43, R22, R3 ;  /* 0x000000162b2ba224 */ /* 0x000fe200078e0203 */
[----:B------:R-:W-:Y:S04]  /*2c50*/  BSSY B1, `(.L_x_71) ;  /* 0x0000006000017945 */ /* 0x000fe80003800000 */
[----:B------:R0:W-:Y:S01]  /*2c60*/  @!P2 STG.E.U8 desc[UR36][R4.64+0x21], R43 ;  /* 0x0000212b0400a986 */ /* 0x0001e2000c101124 */
[----:B------:R-:W-:Y:S05]  /*2c70*/  @P0 BRA `(.L_x_72) ;  /* 0x00000000000c0947 */ /* 0x000fea0003800000 */
[----:B------:R-:W5:Y:S02]  /*2c80*/  LDG.E.U8 R56, desc[UR36][R8.64+0x28] ;  /* 0x0000282408387981 */ /* 0x000f64000c1e1100 */
[----:B-----5:R-:W-:-:S05]  /*2c90*/  PRMT R0, R56, 0x8880, RZ ;  /* 0x0000888038007816 */ /* 0x020fca00000000ff */
[----:B------:R-:W-:-:S07]  /*2ca0*/  IMAD R3, R0, R23, RZ ;  /* 0x0000001700037224 */ /* 0x000fce00078e02ff */
.L_x_72:
[----:B------:R-:W-:Y:S05]  /*2cb0*/  BSYNC B1 ;  /* 0x0000000000017941 */ /* 0x000fea0003800000 */
.L_x_71:
[----:B---3--:R-:W-:Y:S01]  /*2cc0*/  @!P0 IMAD R13, R44, R22, R3 ;  /* 0x000000162c0d8224 */ /* 0x008fe200078e0203 */
[----:B------:R-:W-:Y:S04]  /*2cd0*/  BSSY B1, `(.L_x_73) ;  /* 0x0000006000017945 */ /* 0x000fe80003800000 */
[----:B------:R3:W-:Y:S01]  /*2ce0*/  @!P0 STG.E.U8 desc[UR36][R6.64+0x28], R13 ;  /* 0x0000280d06008986 */ /* 0x0007e2000c101124 */
[----:B------:R-:W-:Y:S05]  /*2cf0*/  @P5 BRA `(.L_x_74) ;  /* 0x00000000000c5947 */ /* 0x000fea0003800000 */
[----:B------:R-:W5:Y:S02]  /*2d00*/  LDG.E.U8 R56, desc[UR36][R8.64+0x29] ;  /* 0x0000292408387981 */ /* 0x000f64000c1e1100 */
[----:B-----5:R-:W-:-:S05]  /*2d10*/  PRMT R0, R56, 0x8880, RZ ;  /* 0x0000888038007816 */ /* 0x020fca00000000ff */
[----:B------:R-:W-:-:S07]  /*2d20*/  IMAD R3, R0, R23, RZ ;  /* 0x0000001700037224 */ /* 0x000fce00078e02ff */
.L_x_74:
[----:B------:R-:W-:Y:S05]  /*2d30*/  BSYNC B1 ;  /* 0x0000000000017941 */ /* 0x000fea0003800000 */
.L_x_73:
        /* <DEDUP_REMOVED lines=13> */
.L_x_76:
[----:B------:R-:W-:Y:S05]  /*2e10*/  BSYNC B1 ;  /* 0x0000000000017941 */ /* 0x000fea0003800000 */
.L_x_75:
[----:B---3--:R-:W-:Y:S01]  /*2e20*/  @!P4 IMAD R13, R46, R22, R3 ;  /* 0x000000162e0dc224 */ /* 0x008fe200078e0203 */
[----:B------:R-:W-:Y:S04]  /*2e30*/  BSSY B1, `(.L_x_77) ;  /* 0x0000006000017945 */ /* 0x000fe80003800000 */
[----:B------:R3:W-:Y:S01]  /*2e40*/  @!P4 STG.E.U8 desc[UR36][R4.64+0x28], R13 ;  /* 0x0000280d0400c986 */ /* 0x0007e2000c101124 */
[----:B------:R-:W-:Y:S05]  /*2e50*/  @P1 BRA `(.L_x_78) ;  /* 0x00000000000c1947 */ /* 0x000fea0003800000 */
[----:B------:R-:W5:Y:S02]  /*2e60*/  LDG.E.U8 R56, desc[UR36][R10.64+0x29] ;  /* 0x000029240a387981 */ /* 0x000f64000c1e1100 */
[----:B-----5:R-:W-:-:S05]  /*2e70*/  PRMT R0, R56, 0x8880, RZ ;  /* 0x0000888038007816 */ /* 0x020fca00000000ff */
[----:B------:R-:W-:-:S07]  /*2e80*/  IMAD R3, R0, R23, RZ ;  /* 0x0000001700037224 */ /* 0x000fce00078e02ff */
.L_x_78:
[----:B------:R-:W-:Y:S05]  /*2e90*/  BSYNC B1 ;  /* 0x0000000000017941 */ /* 0x000fea0003800000 */
.L_x_77:
[----:B------:R-:W-:Y:S01]  /*2ea0*/  @!P1 IMAD R47, R47, R22, R3 ;  /* 0x000000162f2f9224 */ /* 0x000fe200078e0203 */
[----:B------:R-:W-:Y:S04]  /*2eb0*/  BSSY B1, `(.L_x_79) ;  /* 0x0000006000017945 */ /* 0x000fe80003800000 */
[----:B------:R0:W-:Y:S01]  /*2ec0*/  @!P1 STG.E.U8 desc[UR36][R4.64+0x29], R47 ;  /* 0x0000292f04009986 */ /* 0x0001e2000c101124 */
[----:B------:R-:W-:Y:S05]  /*2ed0*/  @P3 BRA `(.L_x_80) ;  /* 0x00000000000c3947 */ /* 0x000fea0003800000 */
[----:B------:R-:W5:Y:S02]  /*2ee0*/  LDG.E.U8 R56, desc[UR36][R8.64+0x30] ;  /* 0x0000302408387981 */ /* 0x000f64000c1e1100 */
[----:B-----5:R-:W-:-:S05]  /*2ef0*/  PRMT R0, R56, 0x8880, RZ ;  /* 0x0000888038007816 */ /* 0x020fca00000000ff */
[----:B------:R-:W-:-:S07]  /*2f00*/  IMAD R3, R0, R23, RZ ;  /* 0x0000001700037224 */ /* 0x000fce00078e02ff */
.L_x_80:
[----:B------:R-:W-:Y:S05]  /*2f10*/  BSYNC B1 ;  /* 0x0000000000017941 */ /* 0x000fea0003800000 */
.L_x_79:
[----:B---3--:R-:W-:Y:S01]  /*2f20*/  @!P3 IMAD R13, R48, R22, R3 ;  /* 0x00000016300db224 */ /* 0x008fe200078e0203 */
[----:B------:R-:W-:Y:S04]  /*2f30*/  BSSY B1, `(.L_x_81) ;  /* 0x0000006000017945 */ /* 0x000fe80003800000 */
[----:B------:R3:W-:Y:S01]  /*2f40*/  @!P3 STG.E.U8 desc[UR36][R6.64+0x30], R13 ;  /* 0x0000300d0600b986 */ /* 0x0007e2000c101124 */
[----:B------:R-:W-:Y:S05]  /*2f50*/  @P5 BRA `(.L_x_82) ;  /* 0x00000000000c5947 */ /* 0x000fea0003800000 */
[----:B------:R-:W5:Y:S02]  /*2f60*/  LDG.E.U8 R56, desc[UR36][R8.64+0x31] ;  /* 0x0000312408387981 */ /* 0x000f64000c1e1100 */
[----:B-----5:R-:W-:-:S05]  /*2f70*/  PRMT R0, R56, 0x8880, RZ ;  /* 0x0000888038007816 */ /* 0x020fca00000000ff */
[----:B------:R-:W-:-:S07]  /*2f80*/  IMAD R3, R0, R23, RZ ;  /* 0x0000001700037224 */ /* 0x000fce00078e02ff */
.L_x_82:
[----:B------:R-:W-:Y:S05]  /*2f90*/  BSYNC B1 ;  /* 0x0000000000017941 */ /* 0x000fea0003800000 */
.L_x_81:
        /* <DEDUP_REMOVED lines=9> */
[----:B------:R-:W-:Y:S01]  /*3030*/  ISETP.LT.OR P3, PT, R20, 0x9, !P3 ;  /* 0x000000091400780c */ /* 0x000fe20005f61670 */
[----:B------:R-:W-:-:S12]  /*3040*/  @P2 BRA `(.L_x_84) ;  /* 0x00000000000c2947 */ /* 0x000fd80003800000 */
[----:B------:R-:W5:Y:S02]  /*3050*/  LDG.E.U8 R56, desc[UR36][R10.64+0x30] ;  /* 0x000030240a387981 */ /* 0x000f64000c1e1100 */
[----:B-----5:R-:W-:-:S05]  /*3060*/  PRMT R0, R56, 0x8880, RZ ;  /* 0x0000888038007816 */ /* 0x020fca00000000ff */
[----:B------:R-:W-:-:S07]  /*3070*/  IMAD R3, R0, R23, RZ ;  /* 0x0000001700037224 */ /* 0x000fce00078e02ff */
.L_x_84:
[----:B------:R-:W-:Y:S05]  /*3080*/  BSYNC B1 ;  /* 0x0000000000017941 */ /* 0x000fea0003800000 */
.L_x_83:
[----:B---3--:R-:W-:Y:S01]  /*3090*/  @!P2 IMAD R13, R50, R22, R3 ;  /* 0x00000016320da224 */ /* 0x008fe200078e0203 */
[----:B------:R-:W-:Y:S04]  /*30a0*/  BSSY B1, `(.L_x_85) ;  /* 0x0000006000017945 */ /* 0x000fe80003800000 */
[----:B------:R3:W-:Y:S01]  /*30b0*/  @!P2 STG.E.U8 desc[UR36][R4.64+0x30], R13 ;  /* 0x0000300d0400a986 */ /* 0x0007e2000c101124 */
[----:B------:R-:W-:Y:S05]  /*30c0*/  @P0 BRA `(.L_x_86) ;  /* 0x00000000000c0947 */ /* 0x000fea0003800000 */
[----:B------:R-:W5:Y:S02]  /*30d0*/  LDG.E.U8 R56, desc[UR36][R10.64+0x31] ;  /* 0x000031240a387981 */ /* 0x000f64000c1e1100 */
[----:B-----5:R-:W-:-:S05]  /*30e0*/  PRMT R0, R56, 0x8880, RZ ;  /* 0x0000888038007816 */ /* 0x020fca00000000ff */
[----:B------:R-:W-:-:S07]  /*30f0*/  IMAD R3, R0, R23, RZ ;  /* 0x0000001700037224 */ /* 0x000fce00078e02ff */
.L_x_86:
[----:B------:R-:W-:Y:S05]  /*3100*/  BSYNC B1 ;  /* 0x0000000000017941 */ /* 0x000fea0003800000 */
.L_x_85:
[----:B------:R-:W-:Y:S01]  /*3110*/  @!P0 IMAD R51, R51, R22, R3 ;  /* 0x0000001633338224 */ /* 0x000fe200078e0203 */
[----:B------:R-:W-:Y:S04]  /*3120*/  BSSY B1, `(.L_x_87) ;  /* 0x0000006000017945 */ /* 0x000fe80003800000 */
[----:B------:R0:W-:Y:S01]  /*3130*/  @!P0 STG.E.U8 desc[UR36][R4.64+0x31], R51 ;  /* 0x0000313304008986 */ /* 0x0001e2000c101124 */
[----:B------:R-:W-:Y:S05]  /*3140*/  @P5 BRA `(.L_x_88) ;  /* 0x00000000000c5947 */ /* 0x000fea0003800000 */
[----:B------:R-:W5:Y:S02]  /*3150*/  LDG.E.U8 R56, desc[UR36][R8.64+0x38] ;  /* 0x0000382408387981 */ /* 0x000f64000c1e1100 */
[----:B-----5:R-:W-:-:S05]  /*3160*/  PRMT R0, R56, 0x8880, RZ ;  /* 0x0000888038007816 */ /* 0x020fca00000000ff */
[----:B------:R-:W-:-:S07]  /*3170*/  IMAD R3, R0, R23, RZ ;  /* 0x0000001700037224 */ /* 0x000fce00078e02ff */
.L_x_88:
[----:B------:R-:W-:Y:S05]  /*3180*/  BSYNC B1 ;  /* 0x0000000000017941 */ /* 0x000fea0003800000 */
.L_x_87:
[----:B---3--:R-:W-:Y:S01]  /*3190*/  @!P5 IMAD R13, R52, R22, R3 ;  /* 0x00000016340dd224 */ /* 0x008fe200078e0203 */
[----:B------:R-:W-:Y:S04]  /*31a0*/  BSSY B1, `(.L_x_89) ;  /* 0x0000006000017945 */ /* 0x000fe80003800000 */
[----:B------:R3:W-:Y:S01]  /*31b0*/  @!P5 STG.E.U8 desc[UR36][R6.64+0x38], R13 ;  /* 0x0000380d0600d986 */ /* 0x0007e2000c101124 */
[----:B------:R-:W-:Y:S05]  /*31c0*/  @P4 BRA `(.L_x_90) ;  /* 0x00000000000c4947 */ /* 0x000fea0003800000 */
[----:B------:R-:W5:Y:S02]  /*31d0*/  LDG.E.U8 R56, desc[UR36][R8.64+0x39] ;  /* 0x0000392408387981 */ /* 0x000f64000c1e1100 */
[----:B-----5:R-:W-:-:S05]  /*31e0*/  PRMT R0, R56, 0x8880, RZ ;  /* 0x0000888038007816 */ /* 0x020fca00000000ff */
[----:B------:R-:W-:-:S07]  /*31f0*/  IMAD R3, R0, R23, RZ ;  /* 0x0000001700037224 */ /* 0x000fce00078e02ff */
.L_x_90:
[----:B------:R-:W-:Y:S05]  /*3200*/  BSYNC B1 ;  /* 0x0000000000017941 */ /* 0x000fea0003800000 */
.L_x_89:
[----:B------:R-:W-:Y:S01]  /*3210*/  @!P4 IMAD R53, R53, R22, R3 ;  /* 0x000000163535c224 */ /* 0x000fe200078e0203 */
[----:B------:R-:W-:Y:S04]  /*3220*/  BSSY B1, `(.L_x_91) ;  /* 0x0000006000017945 */ /* 0x000fe80003800000 */
[----:B------:R0:W-:Y:S01]  /*3230*/  @!P4 STG.E.U8 desc[UR36][R6.64+0x39], R53 ;  /* 0x000039350600c986 */ /* 0x0001e2000c101124 */
[----:B------:R-:W-:Y:S05]  /*3240*/  @P3 BRA `(.L_x_92) ;  /* 0x00000000000c3947 */ /* 0x000fea0003800000 */
[----:B------:R-:W5:Y:S02]  /*3250*/  LDG.E.U8 R56, desc[UR36][R10.64+0x38] ;  /* 0x000038240a387981 */ /* 0x000f64000c1e1100 */
[----:B-----5:R-:W-:-:S05]  /*3260*/  PRMT R0, R56, 0x8880, RZ ;  /* 0x0000888038007816 */ /* 0x020fca00000000ff */
[----:B------:R-:W-:-:S07]  /*3270*/  IMAD R3, R0, R23, RZ ;  /* 0x0000001700037224 */ /* 0x000fce00078e02ff */
.L_x_92:
[----:B------:R-:W-:Y:S05]  /*3280*/  BSYNC B1 ;  /* 0x0000000000017941 */ /* 0x000fea0003800000 */
.L_x_91:
[----:B0123--:R-:W-:Y:S01]  /*3290*/  @!P3 IMAD R7, R54, R22, R3 ;  /* 0x000000163607b224 */ /* 0x00ffe200078e0203 */
[----:B------:R-:W-:Y:S01]  /*32a0*/  ISETP.LT.OR P1, PT, R20, 0x9, !P1 ;  /* 0x000000091400780c */ /* 0x000fe20004f21670 */
[----:B------:R-:W-:Y:S03]  /*32b0*/  BSSY B1, `(.L_x_93) ;  /* 0x0000006000017945 */ /* 0x000fe60003800000 */
[----:B------:R0:W-:Y:S09]  /*32c0*/  @!P3 STG.E.U8 desc[UR36][R4.64+0x38], R7 ;  /* 0x000038070400b986 */ /* 0x0001f2000c101124 */
[----:B------:R-:W-:Y:S05]  /*32d0*/  @P1 BRA `(.L_x_94) ;  /* 0x00000000000c1947 */ /* 0x000fea0003800000 */
[----:B------:R-:W2:Y:S02]  /*32e0*/  LDG.E.U8 R56, desc[UR36][R10.64+0x39] ;  /* 0x000039240a387981 */ /* 0x000ea4000c1e1100 */
[----:B--2---:R-:W-:-:S05]  /*32f0*/  PRMT R0, R56, 0x8880, RZ ;  /* 0x0000888038007816 */ /* 0x004fca00000000ff */
[----:B------:R-:W-:-:S07]  /*3300*/  IMAD R3, R0, R23, RZ ;  /* 0x0000001700037224 */ /* 0x000fce00078e02ff */
.L_x_94:
[----:B------:R-:W-:Y:S05]  /*3310*/  BSYNC B1 ;  /* 0x0000000000017941 */ /* 0x000fea0003800000 */
.L_x_93:
[----:B------:R-:W-:Y:S01]  /*3320*/  IMAD R3, R55, R22, R3 ;  /* 0x0000001637037224 */ /* 0x000fe200078e0203 */
[----:B------:R-:W-:Y:S06]  /*3330*/  @P1 BRA `(.L_x_95) ;  /* 0x0000000400c81947 */ /* 0x000fec0003800000 */
[----:B------:R1:W-:Y:S01]  /*3340*/  STG.E.U8 desc[UR36][R4.64+0x39], R3 ;  /* 0x0000390304007986 */ /* 0x0003e2000c101124 */
[----:B------:R-:W-:Y:S05]  /*3350*/  BRA `(.L_x_95) ;  /* 0x0000000400c07947 */ /* 0x000fea0003800000 */
.L_x_30:
[C---:B------:R-:W-:Y:S02]  /*3360*/  ISETP.GE.AND P1, PT, R58.reuse, 0x1, PT ;  /* 0x000000013a00780c */ /* 0x040fe40003f26270 */
[----:B------:R-:W-:Y:S02]  /*3370*/  ISETP.GE.AND P0, PT, R58, 0x2, PT ;  /* 0x000000023a00780c */ /* 0x000fe40003f06270 */
[C---:B------:R-:W-:Y:S02]  /*3380*/  ISETP.LT.OR P4, PT, R20.reuse, 0x1, !P1 ;  /* 0x000000011400780c */ /* 0x040fe40004f81670 */
[C---:B------:R-:W-:Y:S02]  /*3390*/  ISETP.LT.OR P5, PT, R20.reuse, 0x1, !P0 ;  /* 0x000000011400780c */ /* 0x040fe400047a1670 */
[C---:B------:R-:W-:Y:S02]  /*33a0*/  ISETP.LT.OR P1, PT, R20.reuse, 0x9, !P1 ;  /* 0x000000091400780c */ /* 0x040fe40004f21670 */
[----:B------:R-:W-:-:S02]  /*33b0*/  ISETP.LT.OR P0, PT, R20, 0x9, !P0 ;  /* 0x000000091400780c */ /* 0x000fc40004701670 */
[C---:B------:R-:W-:Y:S02]  /*33c0*/  ISETP.GE.AND P3, PT, R58.reuse, 0x9, PT ;  /* 0x000000093a00780c */ /* 0x040fe40003f66270 */
[----:B------:R-:W-:-:S03]  /*33d0*/  ISETP.GE.AND P2, PT, R58, 0xa, PT ;  /* 0x0000000a3a00780c */ /* 0x000fc60003f46270 */
[-C--:B------:R-:W-:Y:S02]  /*33e0*/  @!P4 IMAD R3, R24, R22.reuse, RZ ;  /* 0x000000161803c224 */ /* 0x080fe400078e02ff */
[-C--:B------:R-:W-:Y:S02]  /*33f0*/  @!P5 IMAD R25, R25, R22.reuse, RZ ;  /* 0x000000161919d224 */ /* 0x080fe400078e02ff */
[-C--:B------:R-:W-:Y:S01]  /*3400*/  @!P1 IMAD R9, R26, R22.reuse, RZ ;  /* 0x000000161a099224 */ /* 0x080fe200078e02ff */
[----:B------:R0:W-:Y:S01]  /*3410*/  @!P4 STG.E.U8 desc[UR36][R6.64], R3 ;  /* 0x000000030600c986 */ /* 0x0001e2000c101124 */
[C---:B------:R-:W-:Y:S01]  /*3420*/  ISETP.LT.OR P4, PT, R20.reuse, 0x1, !P3 ;  /* 0x000000011400780c */ /* 0x040fe20005f81670 */
[----:B------:R-:W-:Y:S02]  /*3430*/  @!P0 IMAD R27, R27, R22, RZ ;  /* 0x000000161b1b8224 */ /* 0x000fe400078e02ff */
[----:B------:R-:W-:Y:S01]  /*3440*/  @!P5 STG.E.U8 desc[UR36][R6.64+0x1], R25 ;  /* 0x000001190600d986 */ /* 0x000fe2000c101124 */
[----:B------:R-:W-:-:S02]  /*3450*/  ISETP.LT.OR P5, PT, R20, 0x1, !P2 ;  /* 0x000000011400780c */ /* 0x000fc400057a1670 */
[C---:B------:R-:W-:Y:S01]  /*3460*/  ISETP.LT.OR P2, PT, R20.reuse, 0x9, !P2 ;  /* 0x000000091400780c */ /* 0x040fe20005741670 */
[----:B------:R1:W-:Y:S01]  /*3470*/  @!P1 STG.E.U8 desc[UR36][R4.64], R9 ;  /* 0x0000000904009986 */ /* 0x0003e2000c101124 */
[----:B------:R-:W-:Y:S02]  /*3480*/  ISETP.LT.OR P1, PT, R20, 0x9, !P3 ;  /* 0x000000091400780c */ /* 0x000fe40005f21670 */
[C---:B------:R-:W-:Y:S01]  /*3490*/  ISETP.GE.AND P3, PT, R58.reuse, 0x11, PT ;  /* 0x000000113a00780c */ /* 0x040fe20003f66270 */
[----:B------:R-:W-:Y:S01]  /*34a0*/  @!P0 STG.E.U8 desc[UR36][R4.64+0x1], R27 ;  /* 0x0000011b04008986 */ /* 0x000fe2000c101124 */
[----:B------:R-:W-:Y:S01]  /*34b0*/  ISETP.GE.AND P0, PT, R58, 0x12, PT ;  /* 0x000000123a00780c */ /* 0x000fe20003f06270 */
[----:B------:R-:W-:-:S04]  /*34c0*/  @!P4 IMAD R11, R28, R22, RZ ;  /* 0x000000161c0bc224 */ /* 0x000fc800078e02ff */
[-C--:B------:R-:W-:Y:S01]  /*34d0*/  @!P5 IMAD R29, R29, R22.reuse, RZ ;  /* 0x000000161d1dd224 */ /* 0x080fe200078e02ff */
[----:B------:R-:W-:Y:S01]  /*34e0*/  @!P4 STG.E.U8 desc[UR36][R6.64+0x8], R11 ;  /* 0x0000080b0600c986 */ /* 0x000fe2000c101124 */
[C---:B------:R-:W-:Y:S01]  /*34f0*/  ISETP.LT.OR P4, PT, R20.reuse, 0x1, !P3 ;  /* 0x000000011400780c */ /* 0x040fe20005f81670 */
[-C--:B------:R-:W-:Y:S02]  /*3500*/  @!P2 IMAD R31, R31, R22.reuse, RZ ;  /* 0x000000161f1fa224 */ /* 0x080fe400078e02ff */
[----:B------:R-:W-:Y:S01]  /*3510*/  @!P5 STG.E.U8 desc[UR36][R6.64+0x9], R29 ;  /* 0x0000091d0600d986 */ /* 0x000fe2000c101124 */
[----:B------:R-:W-:Y:S01]  /*3520*/  ISETP.LT.OR P5, PT, R20, 0x1, !P0 ;  /* 0x000000011400780c */ /* 0x000fe200047a1670 */
[----:B0-----:R-:W-:Y:S01]  /*3530*/  @!P1 IMAD R3, R30, R22, RZ ;  /* 0x000000161e039224 */ /* 0x001fe200078e02ff */
[----:B------:R-:W-:Y:S01]  /*3540*/  ISETP.LT.OR P0, PT, R20, 0x9, !P0 ;  /* 0x000000091400780c */ /* 0x000fe20004701670 */
[----:B------:R-:W-:Y:S01]  /*3550*/  @!P2 STG.E.U8 desc[UR36][R4.64+0x9], R31 ;  /* 0x0000091f0400a986 */ /* 0x000fe2000c101124 */
[----:B------:R-:W-:-:S03]  /*3560*/  ISETP.GE.AND P2, PT, R58, 0x19, PT ;  /* 0x000000193a00780c */ /* 0x000fc60003f46270 */
[----:B------:R0:W-:Y:S01]  /*3570*/  @!P1 STG.E.U8 desc[UR36][R4.64+0x8], R3 ;  /* 0x0000080304009986 */ /* 0x0001e2000c101124 */
[----:B------:R-:W-:Y:S01]  /*3580*/  ISETP.LT.OR P1, PT, R20, 0x9, !P3 ;  /* 0x000000091400780c */ /* 0x000fe20005f21670 */
[----:B-1----:R-:W-:Y:S01]  /*3590*/  @!P4 IMAD R9, R32, R22, RZ ;  /* 0x000000162009c224 */ /* 0x002fe200078e02ff */
[----:B------:R-:W-:-:S03]  /*35a0*/  ISETP.GE.AND P3, PT, R58, 0x1a, PT ;  /* 0x0000001a3a00780c */ /* 0x000fc60003f66270 */
[-C--:B------:R-:W-:Y:S01]  /*35b0*/  @!P5 IMAD R33, R33, R22.reuse, RZ ;  /* 0x000000162121d224 */ /* 0x080fe200078e02ff */
[----:B------:R-:W-:Y:S01]  /*35c0*/  @!P4 STG.E.U8 desc[UR36][R6.64+0x10], R9 ;  /* 0x000010090600c986 */ /* 0x000fe2000c101124 */
[C---:B------:R-:W-:Y:S01]  /*35d0*/  ISETP.LT.OR P4, PT, R20.reuse, 0x1, !P3 ;  /* 0x000000011400780c */ /* 0x040fe20005f81670 */
[-C--:B------:R-:W-:Y:S01]  /*35e0*/  @!P0 IMAD R35, R35, R22.reuse, RZ ;  /* 0x0000001623238224 */ /* 0x080fe200078e02ff */
[C---:B------:R-:W-:Y:S01]  /*35f0*/  ISETP.LT.OR P3, PT, R20.reuse, 0x9, !P3 ;  /* 0x000000091400780c */ /* 0x040fe20005f61670 */
[----:B------:R-:W-:Y:S01]  /*3600*/  @!P5 STG.E.U8 desc[UR36][R6.64+0x11], R33 ;  /* 0x000011210600d986 */ /* 0x000fe2000c101124 */
[----:B------:R-:W-:Y:S02]  /*3610*/  ISETP.LT.OR P5, PT, R20, 0x1, !P2 ;  /* 0x000000011400780c */ /* 0x000fe400057a1670 */
[----:B0-----:R-:W-:Y:S01]  /*3620*/  @!P1 IMAD R3, R34, R22, RZ ;  /* 0x0000001622039224 */ /* 0x001fe200078e02ff */
[----:B------:R-:W-:Y:S01]  /*3630*/  @!P0 STG.E.U8 desc[UR36][R4.64+0x11], R35 ;  /* 0x0000112304008986 */ /* 0x000fe2000c101124 */
[----:B------:R-:W-:-:S02]  /*3640*/  ISETP.LT.OR P2, PT, R20, 0x9, !P2 ;  /* 0x000000091400780c */ /* 0x000fc40005741670 */
[C---:B------:R-:W-:Y:S01]  /*3650*/  ISETP.GE.AND P0, PT, R58.reuse, 0x21, PT ;  /* 0x000000213a00780c */ /* 0x040fe20003f06270 */
[----:B------:R0:W-:Y:S01]  /*3660*/  @!P1 STG.E.U8 desc[UR36][R4.64+0x10], R3 ;  /* 0x0000100304009986 */ /* 0x0001e2000c101124 */
[----:B------:R-:W-:Y:S01]  /*3670*/  ISETP.GE.AND P1, PT, R58, 0x22, PT ;  /* 0x000000223a00780c */ /* 0x000fe20003f26270 */
[-C--:B------:R-:W-:Y:S02]  /*3680*/  @!P4 IMAD R37, R37, R22.reuse, RZ ;  /* 0x000000162525c224 */ /* 0x080fe400078e02ff */
[-C--:B------:R-:W-:Y:S02]  /*3690*/  @!P3 IMAD R39, R39, R22.reuse, RZ ;  /* 0x000000162727b224 */ /* 0x080fe400078e02ff */
[-C--:B------:R-:W-:Y:S01]  /*36a0*/  @!P5 IMAD R11, R36, R22.reuse, RZ ;  /* 0x00000016240bd224 */ /* 0x080fe200078e02ff */
[----:B------:R-:W-:Y:S01]  /*36b0*/  @!P4 STG.E.U8 desc[UR36][R6.64+0x19], R37 ;  /* 0x000019250600c986 */ /* 0x000fe2000c101124 */
[C---:B------:R-:W-:Y:S02]  /*36c0*/  ISETP.LT.OR P4, PT, R20.reuse, 0x1, !P0 ;  /* 0x000000011400780c */ /* 0x040fe40004781670 */
[C---:B------:R-:W-:Y:S01]  /*36d0*/  ISETP.LT.OR P0, PT, R20.reuse, 0x9, !P0 ;  /* 0x000000091400780c */ /* 0x040fe20004701670 */
[----:B------:R-:W-:Y:S01]  /*36e0*/  @!P5 STG.E.U8 desc[UR36][R6.64+0x18], R11 ;  /* 0x0000180b0600d986 */ /* 0x000fe2000c101124 */
[----:B------:R-:W-:Y:S01]  /*36f0*/  ISETP.LT.OR P5, PT, R20, 0x1, !P1 ;  /* 0x000000011400780c */ /* 0x000fe20004fa1670 */
[----:B0-----:R-:W-:Y:S01]  /*3700*/  @!P2 IMAD R3, R38, R22, RZ ;  /* 0x000000162603a224 */ /* 0x001fe200078e02ff */
[----:B------:R-:W-:Y:S01]  /*3710*/  ISETP.LT.OR P1, PT, R20, 0x9, !P1 ;  /* 0x000000091400780c */ /* 0x000fe20004f21670 */
[----:B------:R-:W-:Y:S01]  /*3720*/  @!P3 STG.E.U8 desc[UR36][R4.64+0x19], R39 ;  /* 0x000019270400b986 */ /* 0x000fe2000c101124 */
[----:B------:R-:W-:-:S03]  /*3730*/  ISETP.GE.AND P3, PT, R58, 0x29, PT ;  /* 0x000000293a00780c */ /* 0x000fc60003f66270 */
[----:B------:R0:W-:Y:S01]  /*3740*/  @!P2 STG.E.U8 desc[UR36][R4.64+0x18], R3 ;  /* 0x000018030400a986 */ /* 0x0001e2000c101124 */
[----:B------:R-:W-:Y:S01]  /*3750*/  ISETP.GE.AND P2, PT, R58, 0x2a, PT ;  /* 0x0000002a3a00780c */ /* 0x000fe20003f46270 */
[----:B------:R-:W-:-:S04]  /*3760*/  @!P4 IMAD R9, R40, R22, RZ ;  /* 0x000000162809c224 */ /* 0x000fc800078e02ff */
[-C--:B------:R-:W-:Y:S01]  /*3770*/  @!P5 IMAD R41, R41, R22.reuse, RZ ;  /* 0x000000162929d224 */ /* 0x080fe200078e02ff */
[----:B------:R-:W-:Y:S01]  /*3780*/  @!P4 STG.E.U8 desc[UR36][R6.64+0x20], R9 ;  /* 0x000020090600c986 */ /* 0x000fe2000c101124 */
[C---:B------:R-:W-:Y:S01]  /*3790*/  ISETP.LT.OR P4, PT, R20.reuse, 0x1, !P3 ;  /* 0x000000011400780c */ /* 0x040fe20005f81670 */
[-C--:B------:R-:W-:Y:S01]  /*37a0*/  @!P1 IMAD R43, R43, R22.reuse, RZ ;  /* 0x000000162b2b9224 */ /* 0x080fe200078e02ff */
        /* <DEDUP_REMOVED lines=25> */
[----:B------:R1:W-:Y:S01]  /*3940*/  @!P4 STG.E.U8 desc[UR36][R6.64+0x30], R9 ;  /* 0x000030090600c986 */ /* 0x0003e2000c101124 */
[C---:B------:R-:W-:Y:S01]  /*3950*/  ISETP.LT.OR P4, PT, R20.reuse, 0x1, !P2 ;  /* 0x000000011400780c */ /* 0x040fe20005781670 */
[-C--:B------:R-:W-:Y:S01]  /*3960*/  @!P0 IMAD R51, R51, R22.reuse, RZ ;  /* 0x0000001633338224 */ /* 0x080fe200078e02ff */
[C---:B------:R-:W-:Y:S01]  /*3970*/  ISETP.LT.OR P2, PT, R20.reuse, 0x9, !P2 ;  /* 0x000000091400780c */ /* 0x040fe20005741670 */
[----:B------:R2:W-:Y:S01]  /*3980*/  @!P5 STG.E.U8 desc[UR36][R6.64+0x31], R49 ;  /* 0x000031310600d986 */ /* 0x0005e2000c101124 */
[----:B------:R-:W-:Y:S01]  /*3990*/  ISETP.LT.OR P5, PT, R20, 0x1, !P3 ;  /* 0x000000011400780c */ /* 0x000fe20005fa1670 */
[-C--:B0-----:R-:W-:Y:S01]  /*39a0*/  @!P1 IMAD R3, R50, R22.reuse, RZ ;  /* 0x0000001632039224 */ /* 0x081fe200078e02ff */
[----:B------:R-:W-:Y:S01]  /*39b0*/  ISETP.LT.OR P3, PT, R20, 0x9, !P3 ;  /* 0x000000091400780c */ /* 0x000fe20005f61670 */
[----:B------:R2:W-:Y:S04]  /*39c0*/  @!P0 STG.E.U8 desc[UR36][R4.64+0x31], R51 ;  /* 0x0000313304008986 */ /* 0x0005e8000c101124 */
[----:B------:R2:W-:Y:S02]  /*39d0*/  @!P1 STG.E.U8 desc[UR36][R4.64+0x30], R3 ;  /* 0x0000300304009986 */ /* 0x0005e4000c101124 */
[----:B------:R-:W-:-:S02]  /*39e0*/  @!P4 IMAD R11, R52, R22, RZ ;  /* 0x00000016340bc224 */ /* 0x000fc400078e02ff */
[-C--:B-1----:R-:W-:Y:S02]  /*39f0*/  @!P2 IMAD R9, R54, R22.reuse, RZ ;  /* 0x000000163609a224 */ /* 0x082fe400078e02ff */
[-C--:B------:R-:W-:Y:S01]  /*3a00*/  @!P5 IMAD R53, R53, R22.reuse, RZ ;  /* 0x000000163535d224 */ /* 0x080fe200078e02ff */
[----:B------:R2:W-:Y:S01]  /*3a10*/  @!P4 STG.E.U8 desc[UR36][R6.64+0x38], R11 ;  /* 0x0000380b0600c986 */ /* 0x0005e2000c101124 */
[----:B------:R-:W-:-:S03]  /*3a20*/  @!P3 IMAD R55, R55, R22, RZ ;  /* 0x000000163737b224 */ /* 0x000fc600078e02ff */
[----:B------:R2:W-:Y:S04]  /*3a30*/  @!P5 STG.E.U8 desc[UR36][R6.64+0x39], R53 ;  /* 0x000039350600d986 */ /* 0x0005e8000c101124 */
[----:B------:R2:W-:Y:S04]  /*3a40*/  @!P2 STG.E.U8 desc[UR36][R4.64+0x38], R9 ;  /* 0x000038090400a986 */ /* 0x0005e8000c101124 */
[----:B------:R2:W-:Y:S02]  /*3a50*/  @!P3 STG.E.U8 desc[UR36][R4.64+0x39], R55 ;  /* 0x000039370400b986 */ /* 0x0005e4000c101124 */
.L_x_95:
[----:B------:R-:W-:Y:S05]  /*3a60*/  BSYNC B0 ;  /* 0x0000000000007941 */ /* 0x000fea0003800000 */
.L_x_29:
[----:B------:R-:W-:Y:S01]  /*3a70*/  ULDC UR4, c[0x0][0xc] ;  /* 0x0000030000047ab9 */ /* 0x000fe20000000800 */
[----:B------:R-:W-:Y:S01]  /*3a80*/  ULDC UR5, c[0x0][0x10] ;  /* 0x0000040000057ab9 */ /* 0x000fe20000000800 */
[----:B-12---:R-:W1:Y:S01]  /*3a90*/  LDC R3, c[0x0][0x14] ;  /* 0x00000500ff037b82 */ /* 0x006e620000000800 */
[----:B------:R-:W-:Y:S01]  /*3aa0*/  UIMAD.WIDE.U32 UR4, UR4, UR5, URZ ;  /* 0x00000005040472a5 */ /* 0x000fe2000f8e003f */
[----:B------:R-:W-:Y:S01]  /*3ab0*/  PRMT R0, RZ, 0x7610, R0 ;  /* 0x00007610ff007816 */ /* 0x000fe20000000000 */
[----:B------:R-:W-:Y:S02]  /*3ac0*/  IMAD.MOV.U32 R58, RZ, RZ, -0x1 ;  /* 0xffffffffff3a7424 */ /* 0x000fe400078e00ff */
[----:B------:R-:W-:Y:S02]  /*3ad0*/  IMAD.MOV.U32 R59, RZ, RZ, -0x1 ;  /* 0xffffffffff3b7424 */ /* 0x000fe400078e00ff */
[----:B-1----:R-:W-:-:S04]  /*3ae0*/  IMAD.WIDE.U32 R16, R3, UR4, R16 ;  /* 0x0000000403107c25 */ /* 0x002fc8000f8e0010 */
[----:B------:R-:W-:Y:S01]  /*3af0*/  IMAD R3, R3, UR5, RZ ;  /* 0x0000000503037c24 */ /* 0x000fe2000f8e02ff */
[----:B------:R-:W-:Y:S02]  /*3b00*/  ULDC.64 UR4, c[0x0][0x650] ;  /* 0x0001940000047ab9 */ /* 0x000fe40000000a00 */
[----:B------:R-:W-:Y:S01]  /*3b10*/  ISETP.GE.U32.AND P0, PT, R16, UR4, PT ;  /* 0x0000000410007c0c */ /* 0x000fe2000bf06070 */
[----:B------:R-:W-:-:S05]  /*3b20*/  IMAD.IADD R17, R17, 0x1, R3 ;  /* 0x0000000111117824 */ /* 0x000fca00078e0203 */
[----:B------:R-:W-:-:S13]  /*3b30*/  ISETP.GE.U32.AND.EX P0, PT, R17, UR5, PT, P0 ;  /* 0x0000000511007c0c */ /* 0x000fda000bf06100 */
[----:B------:R-:W-:Y:S05]  /*3b40*/  @P0 BRA `(.L_x_96) ;  /* 0x0000000400640947 */ /* 0x000fea0003800000 */
[----:B------:R-:W1:Y:S01]  /*3b50*/  S2R R12, SR_CTAID.X ;  /* 0x00000000000c7919 */ /* 0x000e620000002500 */
[----:B------:R-:W2:Y:S01]  /*3b60*/  LDC.64 R10, c[0x0][0x628] ;  /* 0x00018a00ff0a7b82 */ /* 0x000ea20000000a00 */
[----:B------:R-:W-:Y:S01]  /*3b70*/  ULDC UR4, c[0x0][0x150] ;  /* 0x0000540000047ab9 */ /* 0x000fe20000000800 */
[----:B------:R-:W-:Y:S01]  /*3b80*/  IMAD.MOV.U32 R8, RZ, RZ, R16 ;  /* 0x000000ffff087224 */ /* 0x000fe200078e0010 */
[----:B------:R-:W3:Y:S01]  /*3b90*/  S2R R24, SR_CTAID.Y ;  /* 0x0000000000187919 */ /* 0x000ee20000002600 */
[----:B------:R-:W-:-:S04]  /*3ba0*/  IMAD.MOV.U32 R9, RZ, RZ, R17 ;  /* 0x000000ffff097224 */ /* 0x000fc800078e0011 */
[----:B------:R-:W0:Y:S08]  /*3bb0*/  LDC R21, c[0x0][0x144] ;  /* 0x00005100ff157b82 */ /* 0x000e300000000800 */
[----:B------:R-:W0:Y:S08]  /*3bc0*/  LDC R0, c[0x0][0x630] ;  /* 0x00018c00ff007b82 */ /* 0x000e300000000800 */
[----:B------:R-:W0:Y:S01]  /*3bd0*/  LDC.64 R14, c[0x0][0x620] ;  /* 0x00018800ff0e7b82 */ /* 0x000e220000000a00 */
[----:B--2---:R-:W-:-:S04]  /*3be0*/  ISETP.NE.U32.AND P0, PT, R10, RZ, PT ;  /* 0x000000ff0a00720c */ /* 0x004fc80003f05070 */
[----:B------:R-:W-:Y:S02]  /*3bf0*/  ISETP.NE.AND.EX P0, PT, R11, RZ, PT, P0 ;  /* 0x000000ff0b00720c */ /* 0x000fe40003f05300 */
[----:B-1----:R-:W-:-:S05]  /*3c00*/  I2FP.F32.U32 R3, R12 ;  /* 0x0000000c00037245 */ /* 0x002fca0000201000 */
[----:B------:R-:W-:-:S04]  /*3c10*/  FMUL R3, R3, UR4 ;  /* 0x0000000403037c20 */ /* 0x000fc80008400000 */
[----:B------:R1:W2:Y:S02]  /*3c20*/  F2I.U32.TRUNC.NTZ R20, R3 ;  /* 0x0000000300147305 */ /* 0x0002a4000020f000 */
[----:B---3--:R-:W-:Y:S05]  /*3c30*/  @!P0 BRA `(.L_x_97) ;  /* 0x0000000000288947 */ /* 0x008fea0003800000 */
[----:B-1----:R-:W1:Y:S02]  /*3c40*/  LDC R3, c[0x0][0x634] ;  /* 0x00018d00ff037b82 */ /* 0x002e640000000800 */
[----:B-1----:R-:W-:-:S05]  /*3c50*/  IADD3 R3, P0, R16, R3, RZ ;  /* 0x0000000310037210 */ /* 0x002fca0007f1e0ff */
[----:B------:R-:W-:-:S04]  /*3c60*/  IMAD.X R13, RZ, RZ, R17, P0 ;  /* 0x000000ffff0d7224 */ /* 0x000fc800000e0611 */
[----:B0---4-:R-:W-:-:S04]  /*3c70*/  IMAD.WIDE.U32 R4, R13, R10, RZ ;  /* 0x0000000a0d047225 */ /* 0x011fc800078e00ff */
[----:B------:R-:W-:-:S04]  /*3c80*/  IMAD.WIDE.U32 R6, P0, R3, R11, R4 ;  /* 0x0000000b03067225 */ /* 0x000fc80007800004 */
[----:B------:R-:W-:-:S04]  /*3c90*/  IMAD.WIDE.U32 R4, R3, R10, RZ ;  /* 0x0000000a03047225 */ /* 0x000fc800078e00ff */
[----:B------:R-:W-:Y:S01]  /*3ca0*/  IMAD.X R9, RZ, RZ, RZ, P0 ;  /* 0x000000ffff097224 */ /* 0x000fe200000e06ff */
[----:B------:R-:W-:Y:S01]  /*3cb0*/  IADD3 RZ, P0, R5, R6, RZ ;  /* 0x0000000605ff7210 */ /* 0x000fe20007f1e0ff */
[----:B------:R-:W-:-:S04]  /*3cc0*/  IMAD.MOV.U32 R8, RZ, RZ, R7 ;  /* 0x000000ffff087224 */ /* 0x000fc800078e0007 */
[----:B------:R-:W-:-:S08]  /*3cd0*/  IMAD.WIDE.U32.X R8, R13, R11, R8, P0 ;  /* 0x0000000b0d087225 */ /* 0x000fd000000e0408 */
.L_x_97:
[----:B------:R-:W3:Y:S01]  /*3ce0*/  LDC.64 R30, c[0x0][0x640] ;  /* 0x00019000ff1e7b82 */ /* 0x000ee20000000a00 */
[-CC-:B0-----:R-:W-:Y:S01]  /*3cf0*/  SHF.R.U64 R59, R8, R0.reuse, R9.reuse ;  /* 0x00000000083b7219 */ /* 0x181fe20000001209 */
[----:B--2---:R-:W-:Y:S01]  /*3d00*/  IMAD.MOV R20, RZ, RZ, -R20 ;  /* 0x000000ffff147224 */ /* 0x004fe200078e0a14 */
[----:B------:R-:W-:Y:S01]  /*3d10*/  SHF.R.U32.HI R0, RZ, R0, R9 ;  /* 0x00000000ff007219 */ /* 0x000fe20000011609 */
[----:B------:R-:W-:Y:S01]  /*3d20*/  ULDC UR4, c[0x0][0x154] ;  /* 0x0000550000047ab9 */ /* 0x000fe20000000800 */
[----:B-1----:R-:W-:Y:S01]  /*3d30*/  IADD3 R3, P0, RZ, -R59, RZ ;  /* 0x8000003bff037210 */ /* 0x002fe20007f1e0ff */
[----:B------:R-:W-:Y:S02]  /*3d40*/  IMAD R26, R21, R20, R12 ;  /* 0x00000014151a7224 */ /* 0x000fe400078e020c */
[----:B------:R-:W0:Y:S01]  /*3d50*/  LDC R6, c[0x0][0x618] ;  /* 0x00018600ff067b82 */ /* 0x000e220000000800 */
[----:B------:R-:W-:Y:S02]  /*3d60*/  IMAD.MOV.U32 R7, RZ, RZ, 0x1 ;  /* 0x00000001ff077424 */ /* 0x000fe400078e00ff */
[----:B----4-:R-:W-:-:S04]  /*3d70*/  IMAD.X R5, RZ, RZ, ~R0, P0 ;  /* 0x000000ffff057224 */ /* 0x010fc800000e0e00 */
[-C--:B------:R-:W-:Y:S01]  /*3d80*/  IMAD R0, R5, R14.reuse, RZ ;  /* 0x0000000e05007224 */ /* 0x080fe200078e02ff */
[----:B------:R-:W1:Y:S01]  /*3d90*/  LDC R8, c[0x0][0x608] ;  /* 0x00018200ff087b82 */ /* 0x000e620000000800 */
[----:B------:R-:W-:-:S04]  /*3da0*/  IMAD.WIDE.U32 R4, R3, R14, R16 ;  /* 0x0000000e03047225 */ /* 0x000fc800078e0010 */
[----:B------:R-:W-:Y:S01]  /*3db0*/  IMAD R3, R3, R15, R0 ;  /* 0x0000000f03037224 */ /* 0x000fe200078e0200 */
[----:B------:R-:W-:Y:S02]  /*3dc0*/  I2FP.F32.U32 R0, R24 ;  /* 0x0000001800007245 */ /* 0x000fe40000201000 */
[----:B------:R-:W2:Y:S01]  /*3dd0*/  LDC R28, c[0x0][0x658] ;  /* 0x00019600ff1c7b82 */ /* 0x000ea20000000800 */
[----:B------:R-:W-:Y:S01]  /*3de0*/  IMAD.IADD R3, R5, 0x1, R3 ;  /* 0x0000000105037824 */ /* 0x000fe200078e0203 */
[----:B---3--:R-:W-:Y:S01]  /*3df0*/  ISETP.NE.U32.AND P0, PT, R30, RZ, PT ;  /* 0x000000ff1e00720c */ /* 0x008fe20003f05070 */
[----:B------:R-:W-:Y:S01]  /*3e00*/  FMUL R0, R0, UR4 ;  /* 0x0000000400007c20 */ /* 0x000fe20008400000 */
[----:B------:R-:W-:Y:S02]  /*3e10*/  IMAD.MOV.U32 R5, RZ, RZ, -0x1 ;  /* 0xffffffffff057424 */ /* 0x000fe400078e00ff */
[----:B------:R-:W-:Y:S01]  /*3e20*/  ISETP.NE.AND.EX P0, PT, R31, RZ, PT, P0 ;  /* 0x000000ff1f00720c */ /* 0x000fe20003f05300 */
[----:B------:R3:W4:Y:S01]  /*3e30*/  F2I.U32.TRUNC.NTZ R13, R0 ;  /* 0x00000000000d7305 */ /* 0x000722000020f000 */
[----:B------:R-:W3:Y:S01]  /*3e40*/  LDC R15, c[0x0][0x148] ;  /* 0x00005200ff0f7b82 */ /* 0x000ee20000000800 */
[----:B0-----:R-:W-:-:S02]  /*3e50*/  SHF.R.U64 R12, R4, R6, R3 ;  /* 0x00000006040c7219 */ /* 0x001fc40000001203 */
[----:B------:R-:W-:-:S05]  /*3e60*/  SHF.R.U32.HI R3, RZ, R6, R3 ;  /* 0x00000006ff037219 */ /* 0x000fca0000011603 */
[----:B------:R-:W0:Y:S01]  /*3e70*/  LDC R20, c[0x0][0x600] ;  /* 0x00018000ff147b82 */ /* 0x000e220000000800 */
[-CC-:B-1----:R-:W-:Y:S02]  /*3e80*/  SHF.R.U64 R10, R12, R8.reuse, R3.reuse ;  /* 0x000000080c0a7219 */ /* 0x182fe40000001203 */
[----:B------:R-:W-:-:S05]  /*3e90*/  SHF.R.U32.HI R3, RZ, R8, R3 ;  /* 0x00000008ff037219 */ /* 0x000fca0000011603 */
[----:B------:R-:W1:Y:S01]  /*3ea0*/  LDC R21, c[0x0][0x648] ;  /* 0x00019200ff157b82 */ /* 0x000e620000000800 */
[-C--:B--2---:R-:W-:Y:S02]  /*3eb0*/  SHF.L.U32 R4, R5, R28.reuse, RZ ;  /* 0x0000001c05047219 */ /* 0x084fe400000006ff */
[-CC-:B------:R-:W-:Y:S02]  /*3ec0*/  SHF.R.U64 R14, R10, R28.reuse, R3.reuse ;  /* 0x0000001c0a0e7219 */ /* 0x180fe40000001203 */
[----:B------:R-:W-:Y:S02]  /*3ed0*/  SHF.R.U32.HI R5, RZ, R28, R3 ;  /* 0x0000001cff057219 */ /* 0x000fe40000011603 */
[----:B------:R-:W-:Y:S01]  /*3ee0*/  LOP3.LUT R57, RZ, R4, RZ, 0x33, !PT ;  /* 0x00000004ff397212 */ /* 0x000fe200078e33ff */
[----:B------:R-:W2:Y:S01]  /*3ef0*/  LDC R25, c[0x0][0x638] ;  /* 0x00018e00ff197b82 */ /* 0x000ea20000000800 */
[----:B------:R-:W-:Y:S01]  /*3f00*/  SHF.L.U32 R28, R7, R28, RZ ;  /* 0x0000001c071c7219 */ /* 0x000fe200000006ff */
[----:B------:R-:W-:-:S06]  /*3f10*/  IMAD.MOV.U32 R4, RZ, RZ, R14 ;  /* 0x000000ffff047224 */ /* 0x000fcc00078e000e */
[----:B------:R-:W0:Y:S01]  /*3f20*/  LDC R27, c[0x0][0x610] ;  /* 0x00018400ff1b7b82 */ /* 0x000e220000000800 */
[----:B----4-:R-:W-:Y:S05]  /*3f30*/  @!P0 BRA `(.L_x_98) ;  /* 0x0000000000288947 */ /* 0x010fea0003800000 */
[----:B------:R-:W4:Y:S02]  /*3f40*/  LDC R3, c[0x0][0x64c] ;  /* 0x00019300ff037b82 */ /* 0x000f240000000800 */
[----:B----4-:R-:W-:-:S05]  /*3f50*/  IADD3 R3, P0, R14, R3, RZ ;  /* 0x000000030e037210 */ /* 0x010fca0007f1e0ff */
        /* <DEDUP_REMOVED lines=8> */
.L_x_98:
[----:B------:R-:W-:Y:S01]  /*3fe0*/  ISETP.NE.AND P0, PT, R2, 0x1, PT ;  /* 0x000000010200780c */ /* 0x000fe20003f05270 */
[----:B------:R-:W-:Y:S01]  /*3ff0*/  IMAD.MOV R13, RZ, RZ, -R13 ;  /* 0x000000ffff0d7224 */ /* 0x000fe200078e0a0d */
[----:B-1-3--:R-:W-:Y:S01]  /*4000*/  SHF.R.U64 R0, R4, R21, R5 ;  /* 0x0000001504007219 */ /* 0x00afe20000001205 */
[----:B0-----:R-:W-:Y:S01]  /*4010*/  VIADD R5, R20, 0xffffffff ;  /* 0xffffffff14057836 */ /* 0x001fe20000000000 */
[----:B------:R-:W-:-:S03]  /*4020*/  LOP3.LUT R57, R10, R57, RZ, 0xc0, !PT ;  /* 0x000000390a397212 */ /* 0x000fc600078ec0ff */
[----:B------:R-:W-:Y:S01]  /*4030*/  IMAD.MOV R3, RZ, RZ, -R0 ;  /* 0x000000ffff037224 */ /* 0x000fe200078e0a00 */
[----:B------:R-:W-:Y:S01]  /*4040*/  LOP3.LUT R5, R12, R5, RZ, 0xc0, !PT ;  /* 0x000000050c057212 */ /* 0x000fe200078ec0ff */
[----:B------:R-:W-:Y:S02]  /*4050*/  IMAD R57, R28, R0, R57 ;  /* 0x000000001c397224 */ /* 0x000fe400078e0239 */
[----:B--2---:R-:W-:Y:S02]  /*4060*/  IMAD R0, R3, R25, R14 ;  /* 0x0000001903007224 */ /* 0x004fe400078e020e */
[----:B------:R-:W-:Y:S02]  /*4070*/  @P0 IMAD R26, R15, R13, R24 ;  /* 0x0000000d0f1a0224 */ /* 0x000fe400078e0218 */
[----:B------:R-:W-:Y:S02]  /*4080*/  IMAD R4, R0, R20, R5 ;  /* 0x0000001400047224 */ /* 0x000fe400078e0205 */
[----:B------:R-:W-:-:S02]  /*4090*/  IMAD R57, R57, R27, R26 ;  /* 0x0000001b39397224 */ /* 0x000fc400078e021a */
[----:B------:R-:W-:-:S03]  /*40a0*/  IMAD.MOV.U32 R3, RZ, RZ, 0x1 ;  /* 0x00000001ff037424 */ /* 0x000fc600078e00ff */
[----:B------:R-:W-:Y:S02]  /*40b0*/  SEL R58, R4, R57, !P0 ;  /* 0x00000039043a7207 */ /* 0x000fe40004000000 */
[----:B------:R-:W-:Y:S02]  /*40c0*/  PRMT R0, R3, 0x7610, R0 ;  /* 0x0000761003007816 */ /* 0x000fe40000000000 */
[----:B------:R-:W-:-:S07]  /*40d0*/  SEL R57, R57, R4, !P0 ;  /* 0x0000000439397207 */ /* 0x000fce0004000000 */
.L_x_96:
[----:B------:R-:W-:-:S13]  /*40e0*/  LOP3.LUT P0, RZ, R0, 0xff, RZ, 0xc0, !PT ;  /* 0x000000ff00ff7812 */ /* 0x000fda000780c0ff */
[----:B------:R-:W-:Y:S05]  /*40f0*/  @P0 BRA `(.L_x_99) ;  /* 0xffffffcc00bc0947 */ /* 0x000fea000383ffff */
[----:B------:R-:W-:Y:S05]  /*4100*/  EXIT ;  /* 0x000000000000794d */ /* 0x000fea0003800000 */
.L_x_4:
[----:B0-----:R-:W-:Y:S01]  /*4110*/  ULDC.64 UR4, c[0x0][0x650] ;  /* 0x0001940000047ab9 */ /* 0x001fe20000000a00 */
        /* <DEDUP_REMOVED lines=25> */
.L_x_101:
[--C-:B------:R-:W-:Y:S01]  /*42b0*/  SHF.R.U64 R12, R10, R14, R11.reuse ;  /* 0x0000000e0a0c7219 */ /* 0x100fe2000000120b */
[----:B------:R-:W0:Y:S01]  /*42c0*/  LDC R22, c[0x0][0x618] ;  /* 0x00018600ff167b82 */ /* 0x000e220000000800 */
[----:B------:R-:W-:Y:S01]  /*42d0*/  I2FP.F32.U32 R6, R4 ;  /* 0x0000000400067245 */ /* 0x000fe20000201000 */
[----:B------:R-:W-:Y:S01]  /*42e0*/  ULDC UR4, c[0x0][0x150] ;  /* 0x0000540000047ab9 */ /* 0x000fe20000000800 */
[----:B------:R-:W-:Y:S02]  /*42f0*/  SHF.R.U32.HI R5, RZ, R14, R11 ;  /* 0x0000000eff057219 */ /* 0x000fe4000001160b */
[----:B------:R-:W-:Y:S01]  /*4300*/  IADD3 R9, P0, RZ, -R12, RZ ;  /* 0x8000000cff097210 */ /* 0x000fe20007f1e0ff */
[----:B------:R-:W-:Y:S01]  /*4310*/  FMUL R11, R6, UR4 ;  /* 0x00000004060b7c20 */ /* 0x000fe20008400000 */
[----:B------:R-:W-:Y:S01]  /*4320*/  ULDC UR4, c[0x0][0x154] ;  /* 0x0000550000047ab9 */ /* 0x000fe20000000800 */
[----:B------:R-:W1:Y:S02]  /*4330*/  LDC.64 R24, c[0x0][0x640] ;  /* 0x00019000ff187b82 */ /* 0x000e640000000a00 */
[----:B------:R-:W-:-:S02]  /*4340*/  IMAD.X R5, RZ, RZ, ~R5, P0 ;  /* 0x000000ffff057224 */ /* 0x000fc400000e0e05 */
[----:B------:R-:W2:Y:S01]  /*4350*/  F2I.U32.TRUNC.NTZ R11, R11 ;  /* 0x0000000b000b7305 */ /* 0x000ea2000020f000 */
[----:B------:R-:W-:-:S03]  /*4360*/  IMAD.WIDE.U32 R6, R9, R20, R16 ;  /* 0x0000001409067225 */ /* 0x000fc600078e0010 */
[----:B------:R-:W3:Y:S01]  /*4370*/  LDC R13, c[0x0][0x144] ;  /* 0x00005100ff0d7b82 */ /* 0x000ee20000000800 */
[----:B------:R-:W-:-:S04]  /*4380*/  IMAD R8, R5, R20, RZ ;  /* 0x0000001405087224 */ /* 0x000fc800078e02ff */
[----:B------:R-:W-:Y:S02]  /*4390*/  IMAD R5, R9, R21, R8 ;  /* 0x0000001509057224 */ /* 0x000fe400078e0208 */
[----:B------:R-:W-:Y:S01]  /*43a0*/  IMAD.MOV.U32 R8, RZ, RZ, -0x1 ;  /* 0xffffffffff087424 */ /* 0x000fe200078e00ff */
[----:B------:R-:W4:Y:S01]  /*43b0*/  LDC R14, c[0x0][0x608] ;  /* 0x00018200ff0e7b82 */ /* 0x000f220000000800 */
[----:B------:R-:W-:Y:S01]  /*43c0*/  IMAD.IADD R5, R7, 0x1, R5 ;  /* 0x0000000107057824 */ /* 0x000fe200078e0205 */
[----:B------:R-:W-:-:S04]  /*43d0*/  I2FP.F32.U32 R7, R3 ;  /* 0x0000000300077245 */ /* 0x000fc80000201000 */
[-C--:B0-----:R-:W-:Y:S01]  /*43e0*/  SHF.R.U64 R10, R6, R22.reuse, R5 ;  /* 0x00000016060a7219 */ /* 0x081fe20000001205 */
[----:B--2---:R-:W-:Y:S01]  /*43f0*/  IMAD.MOV R6, RZ, RZ, -R11 ;  /* 0x000000ffff067224 */ /* 0x004fe200078e0a0b */
[----:B------:R-:W0:Y:S01]  /*4400*/  LDC R9, c[0x0][0x658] ;  /* 0x00019600ff097b82 */ /* 0x000e220000000800 */
[----:B-1----:R-:W-:Y:S01]  /*4410*/  ISETP.NE.U32.AND P0, PT, R24, RZ, PT ;  /* 0x000000ff1800720c */ /* 0x002fe20003f05070 */
[----:B------:R-:W-:Y:S01]  /*4420*/  FMUL R7, R7, UR4 ;  /* 0x0000000407077c20 */ /* 0x000fe20008400000 */
[----:B------:R-:W-:Y:S02]  /*4430*/  SHF.R.U32.HI R5, RZ, R22, R5 ;  /* 0x00000016ff057219 */ /* 0x000fe40000011605 */
[----:B------:R-:W-:-:S03]  /*4440*/  ISETP.NE.AND.EX P0, PT, R25, RZ, PT, P0 ;  /* 0x000000ff1900720c */ /* 0x000fc60003f05300 */
[----:B------:R-:W1:Y:S01]  /*4450*/  LDC R20, c[0x0][0x148] ;  /* 0x00005200ff147b82 */ /* 0x000e620000000800 */
[----:B---3--:R-:W-:Y:S02]  /*4460*/  IMAD R23, R13, R6, R4 ;  /* 0x000000060d177224 */ /* 0x008fe400078e0204 */
[----:B------:R-:W-:-:S05]  /*4470*/  IMAD.MOV.U32 R6, RZ, RZ, 0x1 ;  /* 0x00000001ff067424 */ /* 0x000fca00078e00ff */
[----:B------:R-:W2:Y:S01]  /*4480*/  LDC R21, c[0x0][0x600] ;  /* 0x00018000ff157b82 */ /* 0x000ea20000000800 */
[-CC-:B----4-:R-:W-:Y:S02]  /*4490*/  SHF.R.U64 R13, R10, R14.reuse, R5.reuse ;  /* 0x0000000e0a0d7219 */ /* 0x190fe40000001205 */
[----:B------:R-:W-:Y:S02]  /*44a0*/  SHF.R.U32.HI R4, RZ, R14, R5 ;  /* 0x0000000eff047219 */ /* 0x000fe40000011605 */
[----:B------:R3:W4:Y:S03]  /*44b0*/  F2I.U32.TRUNC.NTZ R14, R7 ;  /* 0x00000007000e7305 */ /* 0x000726000020f000 */
[----:B------:R-:W1:Y:S01]  /*44c0*/  LDC R26, c[0x0][0x648] ;  /* 0x00019200ff1a7b82 */ /* 0x000e620000000800 */
[-C--:B0-----:R-:W-:Y:S02]  /*44d0*/  SHF.R.U64 R15, R13, R9.reuse, R4 ;  /* 0x000000090d0f7219 */ /* 0x081fe40000001204 */
[----:B------:R-:W-:-:S02]  /*44e0*/  SHF.L.U32 R8, R8, R9, RZ ;  /* 0x0000000908087219 */ /* 0x000fc400000006ff */
[-C--:B------:R-:W-:Y:S01]  /*44f0*/  SHF.R.U32.HI R5, RZ, R9.reuse, R4 ;  /* 0x00000009ff057219 */ /* 0x080fe20000011604 */
[----:B------:R-:W-:Y:S01]  /*4500*/  IMAD.MOV.U32 R4, RZ, RZ, R15 ;  /* 0x000000ffff047224 */ /* 0x000fe200078e000f */
[----:B------:R-:W-:Y:S01]  /*4510*/  SHF.L.U32 R22, R6, R9, RZ ;  /* 0x0000000906167219 */ /* 0x000fe200000006ff */
[----:B------:R-:W0:Y:S01]  /*4520*/  LDC R27, c[0x0][0x638] ;  /* 0x00018e00ff1b7b82 */ /* 0x000e220000000800 */
[----:B------:R-:W-:-:S07]  /*4530*/  LOP3.LUT R28, RZ, R8, RZ, 0x33, !PT ;  /* 0x00000008ff1c7212 */ /* 0x000fce00078e33ff */
        /* <DEDUP_REMOVED lines=12> */
.L_x_102:
[----:B------:R-:W-:Y:S01]  /*4600*/  ISETP.NE.AND P0, PT, R2, 0x1, PT ;  /* 0x000000010200780c */ /* 0x000fe20003f05270 */
[----:B--2---:R-:W-:Y:S01]  /*4610*/  VIADD R7, R21, 0xffffffff ;  /* 0xffffffff15077836 */ /* 0x004fe20000000000 */
[----:B-1----:R-:W-:Y:S01]  /*4620*/  SHF.R.U64 R5, R4, R26, R5 ;  /* 0x0000001a04057219 */ /* 0x002fe20000001205 */
[----:B------:R-:W-:Y:S01]  /*4630*/  IMAD.MOV R14, RZ, RZ, -R14 ;  /* 0x000000ffff0e7224 */ /* 0x000fe200078e0a0e */
[----:B------:R-:W-:Y:S01]  /*4640*/  LOP3.LUT R4, R13, R28, RZ, 0xc0, !PT ;  /* 0x0000001c0d047212 */ /* 0x000fe200078ec0ff */
[----:B------:R-:W-:Y:S01]  /*4650*/  IMAD.MOV.U32 R8, RZ, RZ, R12 ;  /* 0x000000ffff087224 */ /* 0x000fe200078e000c */
[----:B------:R-:W-:Y:S01]  /*4660*/  LOP3.LUT R10, R10, R7, RZ, 0xc0, !PT ;  /* 0x000000070a0a7212 */ /* 0x000fe200078ec0ff */
[----:B------:R-:W-:Y:S02]  /*4670*/  IMAD.MOV R6, RZ, RZ, -R5 ;  /* 0x000000ffff067224 */ /* 0x000fe400078e0a05 */
[----:B------:R-:W-:-:S04]  /*4680*/  IMAD R4, R22, R5, R4 ;  /* 0x0000000516047224 */ /* 0x000fc800078e0204 */
[----:B------:R-:W-:Y:S02]  /*4690*/  @P0 IMAD R23, R20, R14, R3 ;  /* 0x0000000e14170224 */ /* 0x000fe400078e0203 */
[----:B0-----:R-:W-:Y:S02]  /*46a0*/  IMAD R3, R6, R27, R15 ;  /* 0x0000001b06037224 */ /* 0x001fe400078e020f */
[----:B------:R-:W-:Y:S02]  /*46b0*/  IMAD R7, R4, R29, R23 ;  /* 0x0000001d04077224 */ /* 0x000fe400078e0217 */
[----:B------:R-:W-:Y:S02]  /*46c0*/  IMAD R4, R3, R21, R10 ;  /* 0x0000001503047224 */ /* 0x000fe400078e020a */
[----:B------:R-:W-:-:S03]  /*46d0*/  IMAD.MOV.U32 R6, RZ, RZ, 0x1 ;  /* 0x00000001ff067424 */ /* 0x000fc600078e00ff */
[----:B------:R-:W-:Y:S02]  /*46e0*/  SEL R9, R4, R7, !P0 ;  /* 0x0000000704097207 */ /* 0x000fe40004000000 */
[----:B------:R-:W-:-:S07]  /*46f0*/  SEL R7, R7, R4, !P0 ;  /* 0x0000000407077207 */ /* 0x000fce0004000000 */
.L_x_100:
[----:B------:R-:W-:-:S08]  /*4700*/  NOP ;  /* 0x0000000000007918 */ /* 0x000fd00000000000 */
[----:B------:R-:W0:-:S00]  /*4710*/  USETMAXREG.DEALLOC.CTAPOOL 0x28 ;  /* 0x00000028000079c8 */ /* 0x000e0000080e0500 */
[----:B0-----:R-:W-:-:S13]  /*4720*/  ISETP.NE.AND P0, PT, R0, RZ, PT ;  /* 0x000000ff0000720c */ /* 0x001fda0003f05270 */
[----:B------:R-:W-:Y:S05]  /*4730*/  @P0 EXIT ;  /* 0x000000000000094d */ /* 0x000fea0003800000 */
[----:B------:R-:W-:Y:S01]  /*4740*/  LOP3.LUT P0, RZ, R6, 0xff, RZ, 0xc0, !PT ;  /* 0x000000ff06ff7812 */ /* 0x000fe2000780c0ff */
[----:B------:R-:W-:Y:S02]  /*4750*/  IMAD.MOV.U32 R0, RZ, RZ, 0x1 ;  /* 0x00000001ff007424 */ /* 0x000fe400078e00ff */
[----:B------:R-:W-:-:S10]  /*4760*/  IMAD.MOV.U32 R12, RZ, RZ, RZ ;  /* 0x000000ffff0c7224 */ /* 0x000fd400078e00ff */
[----:B------:R-:W-:Y:S05]  /*4770*/  @!P0 BRA `(.L_x_103) ;  /* 0x0000000c00308947 */ /* 0x000fea0003800000 */
[----:B------:R-:W0:Y:S01]  /*4780*/  LDC R0, c[0x0][0x28c] ;  /* 0x0000a300ff007b82 */ /* 0x000e220000000800 */
[----:B------:R-:W-:Y:S01]  /*4790*/  ULDC UR5, c[0x0][0x600] ;  /* 0x0001800000057ab9 */ /* 0x000fe20000000800 */
[----:B------:R-:W-:Y:S01]  /*47a0*/  ULDC UR4, c[0x0][0xc] ;  /* 0x0000030000047ab9 */ /* 0x000fe20000000800 */
[----:B------:R-:W-:Y:S01]  /*47b0*/  UIADD3 UR16, UR5, -0x1, URZ ;  /* 0xffffffff05107890 */ /* 0x000fe2000fffe03f */
[C---:B------:R-:W-:Y:S01]  /*47c0*/  LOP3.LUT P2, RZ, R18.reuse, 0x7f, RZ, 0xc0, !PT ;  /* 0x0000007f12ff7812 */ /* 0x040fe2000784c0ff */
[----:B------:R-:W-:Y:S01]  /*47d0*/  ULDC UR6, c[0x0][0x658] ;  /* 0x0001960000067ab9 */ /* 0x000fe20000000800 */
[----:B------:R-:W-:Y:S01]  /*47e0*/  ULDC UR5, c[0x0][0x10] ;  /* 0x0000040000057ab9 */ /* 0x000fe20000000800 */
[----:B------:R-:W-:Y:S01]  /*47f0*/  UMOV UR7, 0xffffffff ;  /* 0xffffffff00077882 */ /* 0x000fe20000000000 */
[----:B------:R-:W-:Y:S01]  /*4800*/  UMOV UR8, 0x1 ;  /* 0x0000000100087882 */ /* 0x000fe20000000000 */
[----:B------:R-:W-:Y:S01]  /*4810*/  UIMAD.WIDE.U32 UR4, UR4, UR5, URZ ;  /* 0x00000005040472a5 */ /* 0x000fe2000f8e003f */
[----:B------:R-:W-:Y:S01]  /*4820*/  LOP3.LUT P0, RZ, R18, 0x1f, RZ, 0xc0, !PT ;  /* 0x0000001f12ff7812 */ /* 0x000fe2000780c0ff */
[----:B------:R-:W-:Y:S01]  /*4830*/  USHF.L.U32 UR7, UR7, UR6, URZ ;  /* 0x0000000607077299 */ /* 0x000fe2000800063f */
[----:B------:R-:W-:Y:S01]  /*4840*/  BSSY B0, `(.L_x_103) ;  /* 0x00000bf000007945 */ /* 0x000fe20003800000 */
[----:B------:R-:W-:Y:S01]  /*4850*/  USHF.L.U32 UR18, UR8, UR6, URZ ;  /* 0x0000000608127299 */ /* 0x000fe2000800063f */
[----:B------:R-:W-:Y:S01]  /*4860*/  IMAD.MOV.U32 R13, RZ, RZ, 0x1 ;  /* 0x00000001ff0d7424 */ /* 0x000fe200078e00ff */
[----:B------:R-:W-:Y:S01]  /*4870*/  LOP3.LUT R11, R19, 0x2, RZ, 0xfc, !PT ;  /* 0x00000002130b7812 */ /* 0x000fe200078efcff */
[----:B------:R-:W-:Y:S01]  /*4880*/  ULDC UR6, c[0x0][0x14] ;  /* 0x0000050000067ab9 */ /* 0x000fe20000000800 */
[----:B------:R-:W-:Y:S01]  /*4890*/  PLOP3.LUT P0, PT, P0, P2, PT, 0x8a, 0x0 ;  /* 0x000000000000781c */ /* 0x000fe20000705172 */
[----:B------:R-:W-:Y:S01]  /*48a0*/  UIMAD.WIDE.U32 UR20, UR4, UR6, URZ ;  /* 0x00000006041472a5 */ /* 0x000fe2000f8e003f */
[----:B------:R-:W-:Y:S01]  /*48b0*/  IMAD.MOV.U32 R12, RZ, RZ, RZ ;  /* 0x000000ffff0c7224 */ /* 0x000fe200078e00ff */
[----:B------:R-:W-:-:S02]  /*48c0*/  UIMAD UR13, UR5, UR6, URZ ;  /* 0x00000006050d72a4 */ /* 0x000fc4000f8e023f */
[----:B------:R-:W-:Y:S01]  /*48d0*/  ULOP3.LUT UR17, URZ, UR7, URZ, 0x33, !UPT ;  /* 0x000000073f117292 */ /* 0x000fe2000f8e333f */
[----:B0-----:R-:W-:Y:S01]  /*48e0*/  VIADD R0, R0, 0x7f ;  /* 0x0000007f00007836 */ /* 0x001fe20000000000 */
[----:B------:R-:W-:Y:S01]  /*48f0*/  UIADD3 UR13, UR21, UR13, URZ ;  /* 0x0000000d150d7290 */ /* 0x000fe2000fffe03f */
[----:B------:R-:W-:-:S03]  /*4900*/  ULDC.64 UR22, c[0x0][0x198] ;  /* 0x0000660000167ab9 */ /* 0x000fc60000000a00 */
[----:B------:R-:W-:-:S04]  /*4910*/  SHF.R.S32.HI R3, RZ, 0x1f, R0 ;  /* 0x0000001fff037819 */ /* 0x000fc80000011400 */
[----:B------:R-:W-:Y:S01]  /*4920*/  LEA.HI R3, R3, R0, RZ, 0x7 ;  /* 0x0000000003037211 */ /* 0x000fe200078f38ff */
[----:B------:R-:W-:-:S03]  /*4930*/  IMAD.MOV.U32 R0, RZ, RZ, 0x1 ;  /* 0x00000001ff007424 */ /* 0x000fc600078e00ff */
[----:B------:R-:W-:-:S05]  /*4940*/  SHF.R.S32.HI R3, RZ, 0x7, R3 ;  /* 0x00000007ff037819 */ /* 0x000fca0000011403 */
[----:B------:R-:W-:-:S07]  /*4950*/  VIADD R10, R3, 0x1 ;  /* 0x00000001030a7836 */ /* 0x000fce0000000000 */
.L_x_115:
[----:B------:R-:W-:-:S03]  /*4960*/  UMOV UR4, 0xffffffff ;  /* 0xffffffff00047882 */ /* 0x000fc60000000000 */
[----:B------:R-:W-:Y:S05]  /*4970*/  BRA.DIV UR4, `(.L_x_104) ;  /* 0x00000012044c7947 */ /* 0x000fea000b800000 */
[----:B------:R-:W-:-:S13]  /*4980*/  ELECT P6, URZ, PT ;  /* 0x00000000003f782f */ /* 0x000fda00038c0000 */
.L_x_131:
[----:B------:R-:W0:Y:S01]  /*4990*/  LDC R4, c[0x0][0x28c] ;  /* 0x0000a300ff047b82 */ /* 0x000e220000000800 */
[----:B------:R-:W-:Y:S01]  /*49a0*/  BSSY B1, `(.L_x_105) ;  /* 0x0000037000017945 */ /* 0x000fe20003800000 */
[----:B0-----:R-:W-:-:S13]  /*49b0*/  ISETP.LT.OR P6, PT, R4, 0x1, !P6 ;  /* 0x000000010400780c */ /* 0x001fda00077c1670 */
[----:B------:R-:W-:Y:S05]  /*49c0*/  @P6 BRA `(.L_x_106) ;  /* 0x0000000000d06947 */ /* 0x000fea0003800000 */
[----:B------:R-:W-:Y:S02]  /*49d0*/  IMAD.SHL.U32 R15, R9, 0x40, RZ ;  /* 0x00000040090f7824 */ /* 0x000fe400078e00ff */
[----:B------:R-:W-:Y:S02]  /*49e0*/  IMAD.SHL.U32 R18, R7, 0x80, RZ ;  /* 0x0000008007127824 */ /* 0x000fe400078e00ff */
[----:B------:R-:W-:Y:S02]  /*49f0*/  IMAD.MOV.U32 R20, RZ, RZ, RZ ;  /* 0x000000ffff147224 */ /* 0x000fe400078e00ff */
[----:B------:R-:W-:Y:S02]  /*4a00*/  IMAD.MOV.U32 R4, RZ, RZ, R10 ;  /* 0x000000ffff047224 */ /* 0x000fe400078e000a */
[----:B------:R-:W-:Y:S02]  /*4a10*/  IMAD.MOV.U32 R5, RZ, RZ, R0 ;  /* 0x000000ffff057224 */ /* 0x000fe400078e0000 */
[----:B------:R-:W-:-:S07]  /*4a20*/  IMAD.MOV.U32 R6, RZ, RZ, R12 ;  /* 0x000000ffff067224 */ /* 0x000fce00078e000c */
.L_x_110:
[----:B------:R-:W0:Y:S01]  /*4a30*/  S2R R14, SR_CgaCtaId ;  /* 0x00000000000e7919 */ /* 0x000e220000008800 */
[----:B------:R-:W-:Y:S01]  /*4a40*/  MOV R7, 0x400 ;  /* 0x0000040000077802 */ /* 0x000fe20000000f00 */
[----:B------:R-:W1:Y:S03]  /*4a50*/  @!P2 LDC R9, c[0x0][0x500] ;  /* 0x00014000ff09ab82 */ /* 0x000e660000000800 */
[----:B0-----:R-:W-:Y:S02]  /*4a60*/  LEA R21, R14, R7, 0x18 ;  /* 0x000000070e157211 */ /* 0x001fe400078ec0ff */
[----:B------:R-:W-:-:S03]  /*4a70*/  SHF.L.U32 R7, R5, 0x1f, RZ ;  /* 0x0000001f05077819 */ /* 0x000fc600000006ff */
[----:B------:R-:W-:-:S04]  /*4a80*/  IMAD R14, R6, 0x8, R21 ;  /* 0x00000008060e7824 */ /* 0x000fc800078e0215 */
[----:B------:R-:W0:Y:S02]  /*4a90*/  SYNCS.PHASECHK.TRANS64.TRYWAIT P1, [R14+URZ+0x48], R7 ;  /* 0x000048070e0075a7 */ /* 0x000e24000802017f */
[----:B01----:R-:W-:Y:S05]  /*4aa0*/  @!P1 BRA `(.L_x_107) ;  /* 0x0000001000209947 */ /* 0x003fea0003800000 */
.L_x_132:
[----:B0-----:R-:W-:Y:S01]  /*4ab0*/  PRMT R7, R11, 0x9910, RZ ;  /* 0x000099100b077816 */ /* 0x001fe200000000ff */
[----:B------:R0:W-:Y:S03]  /*4ac0*/  @!P2 SYNCS.ARRIVE.TRANS64 RZ, [R14+URZ], R9 ;  /* 0x000000090effa9a7 */ /* 0x0001e6000800003f */
[----:B------:R-:W-:-:S13]  /*4ad0*/  ISETP.NE.AND P1, PT, R7, 0x2, PT ;  /* 0x000000020700780c */ /* 0x000fda0003f25270 */
[----:B0-----:R-:W-:Y:S05]  /*4ae0*/  @P1 BRA `(.L_x_108) ;  /* 0x0000000000041947 */ /* 0x001fea0003800000 */
[----:B------:R-:W-:Y:S01]  /*4af0*/  BPT.TRAP 0x1 ;  /* 0x000000040000795c */ /* 0x000fe20000300000 */
.L_x_108:
[----:B------:R-:W-:Y:S05]  /*4b00*/  @P0 BRA `(.L_x_109) ;  /* 0x0000000000040947 */ /* 0x000fea0003800000 */
[----:B------:R-:W-:Y:S01]  /*4b10*/  BPT.TRAP 0x1 ;  /* 0x000000040000795c */ /* 0x000fe20000300000 */
.L_x_109:
[--C-:B------:R-:W-:Y:S01]  /*4b20*/  IMAD R7, R6, 0x4000, R21.reuse ;  /* 0x0000400006077824 */ /* 0x100fe200078e0215 */
[----:B------:R-:W-:Y:S01]  /*4b30*/  R2UR UR9, R14 ;  /* 0x000000000e0972ca */ /* 0x000fe200000e0000 */
[----:B------:R-:W-:Y:S01]  /*4b40*/  IMAD R21, R6, 0x2000, R21 ;  /* 0x0000200006157824 */ /* 0x000fe200078e0215 */
[----:B------:R-:W-:Y:S01]  /*4b50*/  UIADD3 UR4, UP0, UR22, 0xf0, URZ ;  /* 0x000000f016047890 */ /* 0x000fe2000ff1e03f */
[----:B------:R-:W-:Y:S01]  /*4b60*/  VIADD R4, R4, 0xffffffff ;  /* 0xffffffff04047836 */ /* 0x000fe20000000000 */
[----:B------:R-:W-:Y:S01]  /*4b70*/  R2UR UR5, R7 ;  /* 0x00000000070572ca */ /* 0x000fe200000e0000 */
[----:B------:R-:W-:Y:S01]  /*4b80*/  UIADD3 UR24, UP1, UR22, 0x1f0, URZ ;  /* 0x000001f016187890 */ /* 0x000fe2000ff3e03f */
[----:B------:R-:W-:Y:S01]  /*4b90*/  R2UR UR8, R21 ;  /* 0x00000000150872ca */ /* 0x000fe200000e0000 */
[----:B------:R-:W-:Y:S01]  /*4ba0*/  VIADD R6, R6, 0x1 ;  /* 0x0000000106067836 */ /* 0x000fe20000000000 */
[----:B------:R-:W-:Y:S01]  /*4bb0*/  R2UR UR11, R18 ;  /* 0x00000000120b72ca */ /* 0x000fe200000e0000 */
[----:B------:R-:W-:Y:S01]  /*4bc0*/  UIADD3.X UR25, URZ, UR23, URZ, UP1, !UPT ;  /* 0x000000173f197290 */ /* 0x000fe20008ffe43f */
[----:B------:R-:W-:Y:S01]  /*4bd0*/  R2UR UR10, R20 ;  /* 0x00000000140a72ca */ /* 0x000fe200000e0000 */
[----:B------:R-:W-:Y:S01]  /*4be0*/  UMOV UR6, 0x0 ;  /* 0x0000000000067882 */ /* 0x000fe20000000000 */
[----:B------:R-:W-:Y:S01]  /*4bf0*/  R2UR UR12, R8 ;  /* 0x00000000080c72ca */ /* 0x000fe200000e0000 */
[----:B------:R-:W-:Y:S01]  /*4c00*/  UMOV UR7, 0x10000000 ;  /* 0x1000000000077882 */ /* 0x000fe20000000000 */
[----:B------:R-:W-:Y:S01]  /*4c10*/  R2UR UR19, R15 ;  /* 0x000000000f1372ca */ /* 0x000fe200000e0000 */
[----:B------:R-:W-:Y:S01]  /*4c20*/  VIADD R20, R20, 0x80 ;  /* 0x0000008014147836 */ /* 0x000fe20000000000 */
[----:B------:R-:W-:Y:S01]  /*4c30*/  ISETP.GT.AND P3, PT, R4, 0x1, PT ;  /* 0x000000010400780c */ /* 0x000fe20003f64270 */
[----:B------:R-:W-:Y:S01]  /*4c40*/  UIADD3 UR14, UR5, 0x180, URZ ;  /* 0x00000180050e7890 */ /* 0x000fe2000fffe03f */
[----:B------:R-:W-:Y:S01]  /*4c50*/  ISETP.NE.AND P1, PT, R6, 0x9, PT ;  /* 0x000000090600780c */ /* 0x000fe20003f25270 */
[----:B------:R-:W-:-:S02]  /*4c60*/  UIADD3.X UR5, URZ, UR23, URZ, UP0, !UPT ;  /* 0x000000173f057290 */ /* 0x000fc400087fe43f */
[----:B------:R-:W-:Y:S01]  /*4c70*/  UIADD3 UR15, UR8, 0x24180, URZ ;  /* 0x00024180080f7890 */ /* 0x000fe2000fffe03f */
[----:B------:R-:W-:Y:S02]  /*4c80*/  SEL R14, RZ, 0x1, P1 ;  /* 0x00000001ff0e7807 */ /* 0x000fe40000800000 */
[----:B------:R-:W-:Y:S01]  /*4c90*/  UMOV UR8, UR14 ;  /* 0x0000000e00087c82 */ /* 0x000fe20008000000 */
[----:B------:R-:W-:Y:S02]  /*4ca0*/  SEL R6, R6, RZ, P1 ;  /* 0x000000ff06067207 */ /* 0x000fe40000800000 */
[----:B------:R-:W-:Y:S01]  /*4cb0*/  LOP3.LUT R5, R5, R14, RZ, 0x3c, !PT ;  /* 0x0000000e05057212 */ /* 0x000fe200078e3cff */
[----:B------:R0:W-:Y:S02]  /*4cc0*/  UTMALDG.3D [UR8], [UR4], desc[UR6] ;  /* 0x00000608040075b4 */ /* 0x0001e40008011000 */
[----:B0-----:R-:W-:Y:S01]  /*4cd0*/  UMOV UR8, UR15 ;  /* 0x0000000f00087c82 */ /* 0x001fe20008000000 */
[----:B------:R-:W-:-:S02]  /*4ce0*/  UMOV UR11, UR19 ;  /* 0x00000013000b7c82 */ /* 0x000fc40008000000 */
[----:B------:R0:W-:Y:S02]  /*4cf0*/  UTMALDG.3D [UR8], [UR24], desc[UR6] ;  /* 0x00000608180075b4 */ /* 0x0001e40008011000 */
[----:B0-----:R-:W-:Y:S05]  /*4d00*/  @P3 BRA `(.L_x_110) ;  /* 0xfffffffc00483947 */ /* 0x001fea000383ffff */
.L_x_106:
[----:B------:R-:W-:Y:S05]  /*4d10*/  BSYNC B1 ;  /* 0x0000000000017941 */ /* 0x000fea0003800000 */
.L_x_105:
[----:B------:R-:W-:Y:S01]  /*4d20*/  LOP3.LUT P3, RZ, R13, 0xff, RZ, 0xc0, !PT ;  /* 0x000000ff0dff7812 */ /* 0x000fe2000786c0ff */
[----:B------:R-:W-:Y:S01]  /*4d30*/  IMAD.IADD R12, R3, 0x1, R12 ;  /* 0x00000001030c7824 */ /* 0x000fe200078e020c */
[----:B------:R-:W-:Y:S01]  /*4d40*/  IADD3 R16, P4, R16, UR20, RZ ;  /* 0x0000001410107c10 */ /* 0x000fe2000ff9e0ff */
[----:B------:R-:W-:Y:S01]  /*4d50*/  ULDC.64 UR4, c[0x0][0x650] ;  /* 0x0001940000047ab9 */ /* 0x000fe20000000a00 */
[----:B------:R-:W-:Y:S01]  /*4d60*/  BSSY B1, `(.L_x_111) ;  /* 0x000006a000017945 */ /* 0x000fe20003800000 */
[----:B------:R-:W-:Y:S01]  /*4d70*/  IMAD.MOV.U32 R9, RZ, RZ, -0x1 ;  /* 0xffffffffff097424 */ /* 0x000fe200078e00ff */
[----:B------:R-:W-:Y:S01]  /*4d80*/  ISETP.GT.U32.AND P1, PT, R12, 0x8, PT ;  /* 0x000000080c00780c */ /* 0x000fe20003f24070 */
[----:B------:R-:W-:Y:S01]  /*4d90*/  IMAD.MOV.U32 R8, RZ, RZ, -0x1 ;  /* 0xffffffffff087424 */ /* 0x000fe200078e00ff */
[----:B------:R-:W-:Y:S02]  /*4da0*/  IADD3.X R17, R17, UR13, RZ, P4, !PT ;  /* 0x0000000d11117c10 */ /* 0x000fe4000a7fe4ff */
[----:B------:R-:W-:-:S02]  /*4db0*/  ISETP.LT.U32.AND P1, PT, R3, 0x9, P1 ;  /* 0x000000090300780c */ /* 0x000fc40000f21070 */
[----:B------:R-:W-:Y:S01]  /*4dc0*/  PRMT R13, RZ, 0x7610, R13 ;  /* 0x00007610ff0d7816 */ /* 0x000fe2000000000d */
[----:B------:R-:W0:Y:S01]  /*4dd0*/  @P3 S2R R5, SR_CgaCtaId ;  /* 0x0000000000053919 */ /* 0x000e220000008800 */
[----:B------:R-:W-:-:S04]  /*4de0*/  @P3 MOV R4, 0x400 ;  /* 0x0000040000043802 */ /* 0x000fc80000000f00 */
[----:B0-----:R-:W-:Y:S01]  /*4df0*/  @P3 LEA R6, R5, R4, 0x18 ;  /* 0x0000000405063211 */ /* 0x001fe200078ec0ff */
[----:B------:R-:W-:-:S03]  /*4e00*/  IMAD.WIDE.U32 R4, R12, 0x38e38e39, RZ ;  /* 0x38e38e390c047825 */ /* 0x000fc600078e00ff */
[----:B------:R0:W-:Y:S01]  /*4e10*/  @P3 SYNCS.ARRIVE.TRANS64.A1T0 RZ, [R6+URZ+0xa8], RZ ;  /* 0x0000a8ff06ff39a7 */ /* 0x0001e2000810003f */
[----:B------:R-:W-:Y:S02]  /*4e20*/  ISETP.GE.U32.AND P3, PT, R3, 0x9, PT ;  /* 0x000000090300780c */ /* 0x000fe40003f66070 */
[----:B------:R-:W-:Y:S02]  /*4e30*/  SHF.R.U32.HI R7, RZ, 0x1, R5 ;  /* 0x00000001ff077819 */ /* 0x000fe40000011605 */
[----:B------:R-:W-:Y:S02]  /*4e40*/  SEL R5, RZ, 0x1, !P1 ;  /* 0x00000001ff057807 */ /* 0x000fe40004800000 */
[----:B------:R-:W-:Y:S01]  /*4e50*/  ISETP.GE.U32.AND P1, PT, R16, UR4, PT ;  /* 0x0000000410007c0c */ /* 0x000fe2000bf26070 */
[----:B------:R-:W-:Y:S01]  /*4e60*/  IMAD R12, R7, -0x9, R12 ;  /* 0xfffffff7070c7824 */ /* 0x000fe200078e020c */
[----:B------:R-:W-:Y:S02]  /*4e70*/  LOP3.LUT R0, R0, R5, RZ, 0x3c, !PT ;  /* 0x0000000500007212 */ /* 0x000fe400078e3cff */
[----:B------:R-:W-:-:S02]  /*4e80*/  ISETP.GE.U32.AND.EX P1, PT, R17, UR5, PT, P1 ;  /* 0x0000000511007c0c */ /* 0x000fc4000bf26110 */
[----:B------:R-:W-:Y:S02]  /*4e90*/  PRMT R4, RZ, 0x7610, R4 ;  /* 0x00007610ff047816 */ /* 0x000fe40000000004 */
[----:B------:R-:W-:Y:S01]  /*4ea0*/  @P3 LOP3.LUT R0, R0, 0x1, R7, 0x78, !PT ;  /* 0x0000000100003812 */ /* 0x000fe200078e7807 */
[----:B------:R-:W-:-:S08]  /*4eb0*/  IMAD.MOV.U32 R7, RZ, RZ, -0x1 ;  /* 0xffffffffff077424 */ /* 0x000fd000078e00ff */
[----:B0-----:R-:W-:Y:S05]  /*4ec0*/  @P1 BRA `(.L_x_112) ;  /* 0x00000004004c1947 */ /* 0x001fea0003800000 */
[----:B------:R-:W-:Y:S01]  /*4ed0*/  ULDC.64 UR4, c[0x0][0x628] ;  /* 0x00018a0000047ab9 */ /* 0x000fe20000000a00 */
[----:B------:R-:W0:Y:S01]  /*4ee0*/  S2R R15, SR_CTAID.X ;  /* 0x00000000000f7919 */ /* 0x000e220000002500 */
[----:B------:R-:W-:Y:S01]  /*4ef0*/  ISETP.NE.U32.AND P1, PT, RZ, UR4, PT ;  /* 0x00000004ff007c0c */ /* 0x000fe2000bf25070 */
[----:B------:R-:W-:Y:S01]  /*4f00*/  ULDC UR7, c[0x0][0x630] ;  /* 0x00018c0000077ab9 */ /* 0x000fe20000000800 */
[----:B------:R-:W-:Y:S01]  /*4f10*/  IMAD.MOV.U32 R4, RZ, RZ, R16 ;  /* 0x000000ffff047224 */ /* 0x000fe200078e0010 */
[----:B------:R-:W1:Y:S01]  /*4f20*/  S2R R14, SR_CTAID.Y ;  /* 0x00000000000e7919 */ /* 0x000e620000002600 */
[----:B------:R-:W-:Y:S01]  /*4f30*/  ISETP.NE.AND.EX P1, PT, RZ, UR5, PT, P1 ;  /* 0x00000005ff007c0c */ /* 0x000fe2000bf25310 */
[----:B------:R-:W-:-:S12]  /*4f40*/  IMAD.MOV.U32 R5, RZ, RZ, R17 ;  /* 0x000000ffff057224 */ /* 0x000fd800078e0011 */
[----:B------:R-:W-:Y:S05]  /*4f50*/  @!P1 BRA `(.L_x_113) ;  /* 0x0000000000289947 */ /* 0x000fea0003800000 */
[----:B------:R-:W-:Y:S02]  /*4f60*/  ULDC UR6, c[0x0][0x634] ;  /* 0x00018d0000067ab9 */ /* 0x000fe40000000800 */
[----:B------:R-:W-:-:S05]  /*4f70*/  IADD3 R9, P1, R16, UR6, RZ ;  /* 0x0000000610097c10 */ /* 0x000fca000ff3e0ff */
[----:B------:R-:W-:-:S04]  /*4f80*/  IMAD.X R21, RZ, RZ, R17, P1 ;  /* 0x000000ffff157224 */ /* 0x000fc800008e0611 */
[----:B------:R-:W-:-:S04]  /*4f90*/  IMAD.WIDE.U32 R6, R21, UR4, RZ ;  /* 0x0000000415067c25 */ /* 0x000fc8000f8e00ff */
[----:B------:R-:W-:-:S04]  /*4fa0*/  IMAD.WIDE.U32 R6, P1, R9, UR5, R6 ;  /* 0x0000000509067c25 */ /* 0x000fc8000f820006 */
[----:B------:R-:W-:-:S04]  /*4fb0*/  IMAD.WIDE.U32 R8, R9, UR4, RZ ;  /* 0x0000000409087c25 */ /* 0x000fc8000f8e00ff */
[----:B------:R-:W-:Y:S01]  /*4fc0*/  IMAD.X R5, RZ, RZ, RZ, P1 ;  /* 0x000000ffff057224 */ /* 0x000fe200008e06ff */
[----:B------:R-:W-:Y:S01]  /*4fd0*/  IADD3 RZ, P1, R9, R6, RZ ;  /* 0x0000000609ff7210 */ /* 0x000fe20007f3e0ff */
[----:B------:R-:W-:-:S04]  /*4fe0*/  IMAD.MOV.U32 R4, RZ, RZ, R7 ;  /* 0x000000ffff047224 */ /* 0x000fc800078e0007 */
[----:B------:R-:W-:-:S08]  /*4ff0*/  IMAD.WIDE.U32.X R4, R21, UR5, R4, P1 ;  /* 0x0000000515047c25 */ /* 0x000fd000088e0404 */
.L_x_113:
[--C-:B------:R-:W-:Y:S01]  /*5000*/  SHF.R.U64 R8, R4, UR7, R5.reuse ;  /* 0x0000000704087c19 */ /* 0x100fe20008001205 */
[----:B------:R-:W-:Y:S01]  /*5010*/  ULDC.64 UR4, c[0x0][0x620] ;  /* 0x0001880000047ab9 */ /* 0x000fe20000000a00 */
[----:B------:R-:W-:Y:S01]  /*5020*/  SHF.R.U32.HI R4, RZ, UR7, R5 ;  /* 0x00000007ff047c19 */ /* 0x000fe20008011605 */
[----:B------:R-:W2:Y:S01]  /*5030*/  LDC R24, c[0x0][0x144] ;  /* 0x00005100ff187b82 */ /* 0x000ea20000000800 */
[----:B------:R-:W-:Y:S01]  /*5040*/  IADD3 R7, P1, RZ, -R8, RZ ;  /* 0x80000008ff077210 */ /* 0x000fe20007f3e0ff */
[----:B------:R-:W-:Y:S01]  /*5050*/  ULDC.64 UR8, c[0x0][0x640] ;  /* 0x0001900000087ab9 */ /* 0x000fe20000000a00 */
[----:B0-----:R-:W-:Y:S01]  /*5060*/  I2FP.F32.U32 R9, R15 ;  /* 0x0000000f00097245 */ /* 0x001fe20000201000 */
[----:B------:R-:W-:Y:S02]  /*5070*/  ULDC UR6, c[0x0][0x608] ;  /* 0x0001820000067ab9 */ /* 0x000fe40000000800 */
[----:B------:R-:W-:Y:S01]  /*5080*/  IMAD.X R4, RZ, RZ, ~R4, P1 ;  /* 0x000000ffff047224 */ /* 0x000fe200008e0e04 */
[----:B------:R-:W-:Y:S01]  /*5090*/  ISETP.NE.U32.AND P1, PT, RZ, UR8, PT ;  /* 0x00000008ff007c0c */ /* 0x000fe2000bf25070 */
[----:B------:R-:W0:Y:S02]  /*50a0*/  LDC R21, c[0x0][0x148] ;  /* 0x00005200ff157b82 */ /* 0x000e240000000800 */
[----:B------:R-:W-:Y:S01]  /*50b0*/  IMAD R6, R4, UR4, RZ ;  /* 0x0000000404067c24 */ /* 0x000fe2000f8e02ff */
[----:B------:R-:W-:Y:S01]  /*50c0*/  ISETP.NE.AND.EX P1, PT, RZ, UR9, PT, P1 ;  /* 0x00000009ff007c0c */ /* 0x000fe2000bf25310 */
[----:B------:R-:W-:Y:S01]  /*50d0*/  IMAD.WIDE.U32 R4, R7, UR4, R16 ;  /* 0x0000000407047c25 */ /* 0x000fe2000f8e0010 */
[----:B------:R-:W-:-:S03]  /*50e0*/  ULDC UR4, c[0x0][0x150] ;  /* 0x0000540000047ab9 */ /* 0x000fc60000000800 */
[----:B------:R-:W-:Y:S02]  /*50f0*/  IMAD R7, R7, UR5, R6 ;  /* 0x0000000507077c24 */ /* 0x000fe4000f8e0206 */
[----:B------:R-:W-:Y:S01]  /*5100*/  FMUL R6, R9, UR4 ;  /* 0x0000000409067c20 */ /* 0x000fe20008400000 */
[----:B------:R-:W-:Y:S01]  /*5110*/  ULDC UR4, c[0x0][0x618] ;  /* 0x0001860000047ab9 */ /* 0x000fe20000000800 */
[----:B------:R-:W-:Y:S01]  /*5120*/  ULDC UR5, c[0x0][0x154] ;  /* 0x0000550000057ab9 */ /* 0x000fe20000000800 */
[----:B------:R-:W-:-:S03]  /*5130*/  IMAD.IADD R5, R5, 0x1, R7 ;  /* 0x0000000105057824 */ /* 0x000fc600078e0207 */
[----:B------:R-:W3:Y:S02]  /*5140*/  F2I.U32.TRUNC.NTZ R6, R6 ;  /* 0x0000000600067305 */ /* 0x000ee4000020f000 */
[----:B------:R-:W-:Y:S02]  /*5150*/  SHF.R.U64 R9, R4, UR4, R5 ;  /* 0x0000000404097c19 */ /* 0x000fe40008001205 */
[----:B-1----:R-:W-:-:S05]  /*5160*/  I2FP.F32.U32 R4, R14 ;  /* 0x0000000e00047245 */ /* 0x002fca0000201000 */
[----:B------:R-:W-:Y:S01]  /*5170*/  FMUL R22, R4, UR5 ;  /* 0x0000000504167c20 */ /* 0x000fe20008400000 */
[----:B------:R-:W-:Y:S01]  /*5180*/  SHF.R.U32.HI R4, RZ, UR4, R5 ;  /* 0x00000004ff047c19 */ /* 0x000fe20008011605 */
[----:B------:R-:W-:-:S03]  /*5190*/  ULDC UR4, c[0x0][0x658] ;  /* 0x0001960000047ab9 */ /* 0x000fc60000000800 */
[--C-:B------:R-:W-:Y:S01]  /*51a0*/  SHF.R.U64 R20, R9, UR6, R4.reuse ;  /* 0x0000000609147c19 */ /* 0x100fe20008001204 */
[----:B------:R-:W1:Y:S01]  /*51b0*/  F2I.U32.TRUNC.NTZ R22, R22 ;  /* 0x0000001600167305 */ /* 0x000e62000020f000 */
[----:B------:R-:W-:Y:S01]  /*51c0*/  SHF.R.U32.HI R5, RZ, UR6, R4 ;  /* 0x00000006ff057c19 */ /* 0x000fe20008011604 */
[----:B---3--:R-:W-:-:S03]  /*51d0*/  IMAD.MOV R6, RZ, RZ, -R6 ;  /* 0x000000ffff067224 */ /* 0x008fc600078e0a06 */
[----:B------:R-:W-:Y:S01]  /*51e0*/  SHF.R.U64 R18, R20, UR4, R5 ;  /* 0x0000000414127c19 */ /* 0x000fe20008001205 */
[----:B--2---:R-:W-:Y:S01]  /*51f0*/  IMAD R15, R24, R6, R15 ;  /* 0x00000006180f7224 */ /* 0x004fe200078e020f */
[----:B------:R-:W-:-:S03]  /*5200*/  SHF.R.U32.HI R23, RZ, UR4, R5 ;  /* 0x00000004ff177c19 */ /* 0x000fc60008011605 */
[----:B------:R-:W-:Y:S02]  /*5210*/  IMAD.MOV.U32 R4, RZ, RZ, R18 ;  /* 0x000000ffff047224 */ /* 0x000fe400078e0012 */
[----:B------:R-:W-:Y:S01]  /*5220*/  IMAD.MOV.U32 R5, RZ, RZ, R23 ;  /* 0x000000ffff057224 */ /* 0x000fe200078e0017 */
[----:B-1----:R-:W-:Y:S06]  /*5230*/  @!P1 BRA `(.L_x_114) ;  /* 0x0000000000289947 */ /* 0x002fec0003800000 */
[----:B------:R-:W-:Y:S02]  /*5240*/  ULDC UR4, c[0x0][0x64c] ;  /* 0x0001930000047ab9 */ /* 0x000fe40000000800 */
[----:B------:R-:W-:-:S05]  /*5250*/  IADD3 R5, P1, R18, UR4, RZ ;  /* 0x0000000412057c10 */ /* 0x000fca000ff3e0ff */
[----:B------:R-:W-:-:S04]  /*5260*/  IMAD.X R23, RZ, RZ, R23, P1 ;  /* 0x000000ffff177224 */ /* 0x000fc800008e0617 */
[----:B------:R-:W-:-:S04]  /*5270*/  IMAD.WIDE.U32 R6, R23, UR8, RZ ;  /* 0x0000000817067c25 */ /* 0x000fc8000f8e00ff */
[----:B------:R-:W-:-:S04]  /*5280*/  IMAD.WIDE.U32 R6, P1, R5, UR9, R6 ;  /* 0x0000000905067c25 */ /* 0x000fc8000f820006 */
[----:B------:R-:W-:-:S04]  /*5290*/  IMAD.WIDE.U32 R4, R5, UR8, RZ ;  /* 0x0000000805047c25 */ /* 0x000fc8000f8e00ff */
[----:B------:R-:W-:Y:S01]  /*52a0*/  IMAD.MOV.U32 R4, RZ, RZ, R7 ;  /* 0x000000ffff047224 */ /* 0x000fe200078e0007 */
[----:B------:R-:W-:Y:S01]  /*52b0*/  IADD3 RZ, P3, R5, R6, RZ ;  /* 0x0000000605ff7210 */ /* 0x000fe20007f7e0ff */
[----:B------:R-:W-:-:S04]  /*52c0*/  IMAD.X R5, RZ, RZ, RZ, P1 ;  /* 0x000000ffff057224 */ /* 0x000fc800008e06ff */
[----:B------:R-:W-:-:S08]  /*52d0*/  IMAD.WIDE.U32.X R4, R23, UR9, R4, P3 ;  /* 0x0000000917047c25 */ /* 0x000fd000098e0404 */
.L_x_114:
[----:B------:R-:W-:Y:S01]  /*52e0*/  ISETP.NE.AND P1, PT, R2, 0x1, PT ;  /* 0x000000010200780c */ /* 0x000fe20003f25270 */
[----:B------:R-:W-:Y:S01]  /*52f0*/  ULDC UR4, c[0x0][0x648] ;  /* 0x0001920000047ab9 */ /* 0x000fe20000000800 */
[----:B------:R-:W-:Y:S01]  /*5300*/  LOP3.LUT R20, R20, UR17, RZ, 0xc0, !PT ;  /* 0x0000001114147c12 */ /* 0x000fe2000f8ec0ff */
[----:B------:R-:W-:Y:S01]  /*5310*/  IMAD.MOV R22, RZ, RZ, -R22 ;  /* 0x000000ffff167224 */ /* 0x000fe200078e0a16 */
[----:B------:R-:W-:Y:S01]  /*5320*/  SHF.R.U64 R5, R4, UR4, R5 ;  /* 0x0000000404057c19 */ /* 0x000fe20008001205 */
[----:B------:R-:W-:Y:S01]  /*5330*/  ULDC UR4, c[0x0][0x638] ;  /* 0x00018e0000047ab9 */ /* 0x000fe20000000800 */
[----:B------:R-:W-:Y:S01]  /*5340*/  LOP3.LUT R9, R9, UR16, RZ, 0xc0, !PT ;  /* 0x0000001009097c12 */ /* 0x000fe2000f8ec0ff */
[----:B------:R-:W-:Y:S01]  /*5350*/  ULDC UR5, c[0x0][0x610] ;  /* 0x0001840000057ab9 */ /* 0x000fe20000000800 */
[----:B------:R-:W-:Y:S02]  /*5360*/  IMAD.MOV.U32 R4, RZ, RZ, 0x1 ;  /* 0x00000001ff047424 */ /* 0x000fe400078e00ff */
[----:B------:R-:W-:-:S02]  /*5370*/  IMAD.MOV R7, RZ, RZ, -R5 ;  /* 0x000000ffff077224 */ /* 0x000fc400078e0a05 */
[----:B------:R-:W-:Y:S02]  /*5380*/  IMAD R20, R5, UR18, R20 ;  /* 0x0000001205147c24 */ /* 0x000fe4000f8e0214 */
[----:B0-----:R-:W-:Y:S02]  /*5390*/  @P1 IMAD R15, R21, R22, R14 ;  /* 0x00000016150f1224 */ /* 0x001fe400078e020e */
[----:B------:R-:W-:Y:S01]  /*53a0*/  IMAD R18, R7, UR4, R18 ;  /* 0x0000000407127c24 */ /* 0x000fe2000f8e0212 */
[----:B------:R-:W-:Y:S01]  /*53b0*/  ULDC UR4, c[0x0][0x600] ;  /* 0x0001800000047ab9 */ /* 0x000fe20000000800 */
[----:B------:R-:W-:Y:S02]  /*53c0*/  IMAD R15, R20, UR5, R15 ;  /* 0x00000005140f7c24 */ /* 0x000fe4000f8e020f */
[----:B------:R-:W-:-:S05]  /*53d0*/  IMAD R18, R18, UR4, R9 ;  /* 0x0000000412127c24 */ /* 0x000fca000f8e0209 */
[----:B------:R-:W-:Y:S02]  /*53e0*/  SEL R9, R18, R15, !P1 ;  /* 0x0000000f12097207 */ /* 0x000fe40004800000 */
[----:B------:R-:W-:-:S07]  /*53f0*/  SEL R7, R15, R18, !P1 ;  /* 0x000000120f077207 */ /* 0x000fce0004800000 */
.L_x_112:
[----:B------:R-:W-:Y:S05]  /*5400*/  BSYNC B1 ;  /* 0x0000000000017941 */ /* 0x000fea0003800000 */
.L_x_111:
[----:B------:R-:W-:-:S13]  /*5410*/  LOP3.LUT P1, RZ, R4, 0xff, RZ, 0xc0, !PT ;  /* 0x000000ff04ff7812 */ /* 0x000fda000782c0ff */
[----:B------:R-:W-:Y:S05]  /*5420*/  @P1 BRA `(.L_x_115) ;  /* 0xfffffff4004c1947 */ /* 0x000fea000383ffff */
[----:B------:R-:W-:Y:S05]  /*5430*/  BSYNC B0 ;  /* 0x0000000000007941 */ /* 0x000fea0003800000 */
.L_x_103:
[----:B------:R-:W-:-:S03]  /*5440*/  UMOV UR4, 0xffffffff ;  /* 0xffffffff00047882 */ /* 0x000fc60000000000 */
[----:B------:R-:W-:Y:S05]  /*5450*/  BRA.DIV UR4, `(.L_x_116) ;  /* 0x0000000604c87947 */ /* 0x000fea000b800000 */
[----:B------:R-:W-:-:S13]  /*5460*/  ELECT P6, URZ, PT ;  /* 0x00000000003f782f */ /* 0x000fda00038c0000 */
.L_x_135:
[----:B------:R-:W-:Y:S04]  /*5470*/  BSSY B0, `(.L_x_117) ;  /* 0x0000058000007945 */ /* 0x000fe80003800000 */
[----:B------:R-:W-:Y:S05]  /*5480*/  @!P6 BRA `(.L_x_118) ;  /* 0x000000040058e947 */ /* 0x000fea0003800000 */
[----:B------:R-:W-:-:S04]  /*5490*/  LOP3.LUT R19, R19, 0x2, RZ, 0xfc, !PT ;  /* 0x0000000213137812 */ /* 0x000fc800078efcff */
[----:B------:R-:W-:-:S13]  /*54a0*/  ISETP.NE.AND P0, PT, R19, 0x3, PT ;  /* 0x000000031300780c */ /* 0x000fda0003f05270 */
[----:B------:R-:W-:Y:S05]  /*54b0*/  @!P0 BRA `(.L_x_119) ;  /* 0x0000000000048947 */ /* 0x000fea0003800000 */
[----:B------:R-:W-:Y:S01]  /*54c0*/  BPT.TRAP 0x1 ;  /* 0x000000040000795c */ /* 0x000fe20000300000 */
.L_x_119:
[----:B------:R-:W0:Y:S01]  /*54d0*/  S2R R3, SR_CgaCtaId ;  /* 0x0000000000037919 */ /* 0x000e220000008800 */
[----:B------:R-:W-:-:S04]  /*54e0*/  MOV R2, 0x400 ;  /* 0x0000040000027802 */ /* 0x000fc80000000f00 */
[----:B0-----:R-:W-:Y:S02]  /*54f0*/  LEA R3, R3, R2, 0x18 ;  /* 0x0000000203037211 */ /* 0x001fe400078ec0ff */
[----:B------:R-:W-:-:S03]  /*5500*/  SHF.L.U32 R2, R0, 0x1f, RZ ;  /* 0x0000001f00027819 */ /* 0x000fc600000006ff */
[----:B------:R-:W-:-:S04]  /*5510*/  VIADD R3, R3, 0x48 ;  /* 0x0000004803037836 */ /* 0x000fc80000000000 */
[C---:B------:R-:W-:Y:S02]  /*5520*/  IMAD R7, R12.reuse, 0x8, R3 ;  /* 0x000000080c077824 */ /* 0x040fe400078e0203 */
[----:B------:R-:W-:Y:S02]  /*5530*/  VIADD R12, R12, 0x1 ;  /* 0x000000010c0c7836 */ /* 0x000fe40000000000 */
[----:B------:R-:W0:Y:S03]  /*5540*/  SYNCS.PHASECHK.TRANS64.TRYWAIT P0, [R7+URZ], R2 ;  /* 0x00000002070075a7 */ /* 0x000e26000800017f */
[----:B------:R-:W-:-:S04]  /*5550*/  ISETP.NE.AND P1, PT, R12, 0x9, PT ;  /* 0x000000090c00780c */ /* 0x000fc80003f25270 */
[----:B------:R-:W-:Y:S02]  /*5560*/  SEL R5, RZ, 0x1, P1 ;  /* 0x00000001ff057807 */ /* 0x000fe40000800000 */
[----:B------:R-:W-:Y:S02]  /*5570*/  SEL R12, R12, RZ, P1 ;  /* 0x000000ff0c0c7207 */ /* 0x000fe40000800000 */
[----:B------:R-:W-:-:S03]  /*5580*/  LOP3.LUT R5, R0, R5, RZ, 0x3c, !PT ;  /* 0x0000000500057212 */ /* 0x000fc600078e3cff */
[----:B------:R-:W-:Y:S01]  /*5590*/  IMAD R9, R12, 0x8, R3 ;  /* 0x000000080c097824 */ /* 0x000fe200078e0203 */
[----:B------:R-:W-:Y:S01]  /*55a0*/  SHF.L.U32 R4, R5, 0x1f, RZ ;  /* 0x0000001f05047819 */ /* 0x000fe200000006ff */
[----:B0-----:R-:W-:Y:S06]  /*55b0*/  @!P0 BRA `(.L_x_120) ;  /* 0x0000000400908947 */ /* 0x001fec0003800000 */
.L_x_136:
[----:B------:R-:W1:Y:S01]  /*55c0*/  SYNCS.PHASECHK.TRANS64.TRYWAIT P0, [R9+URZ], R4 ;  /* 0x00000004090075a7 */ /* 0x000e62000800017f */
[----:B------:R-:W-:-:S05]  /*55d0*/  VIADD R0, R12, 0x1 ;  /* 0x000000010c007836 */ /* 0x000fca0000000000 */
[----:B------:R-:W-:-:S04]  /*55e0*/  ISETP.NE.AND P1, PT, R0, 0x9, PT ;  /* 0x000000090000780c */ /* 0x000fc80003f25270 */
[----:B0-----:R-:W-:Y:S02]  /*55f0*/  SEL R2, RZ, 0x1, P1 ;  /* 0x00000001ff027807 */ /* 0x001fe40000800000 */
[----:B------:R-:W-:Y:S02]  /*5600*/  SEL R0, R0, RZ, P1 ;  /* 0x000000ff00007207 */ /* 0x000fe40000800000 */
[----:B------:R-:W-:-:S03]  /*5610*/  LOP3.LUT R7, R5, R2, RZ, 0x3c, !PT ;  /* 0x0000000205077212 */ /* 0x000fc600078e3cff */
[----:B------:R-:W-:Y:S01]  /*5620*/  IMAD R6, R0, 0x8, R3 ;  /* 0x0000000800067824 */ /* 0x000fe200078e0203 */
[----:B------:R-:W-:Y:S01]  /*5630*/  SHF.L.U32 R5, R7, 0x1f, RZ ;  /* 0x0000001f07057819 */ /* 0x000fe200000006ff */
[----:B-1----:R-:W-:Y:S06]  /*5640*/  @!P0 BRA `(.L_x_121) ;  /* 0x0000000400808947 */ /* 0x002fec0003800000 */
.L_x_137:
[----:B------:R-:W1:Y:S01]  /*5650*/  SYNCS.PHASECHK.TRANS64.TRYWAIT P0, [R6+URZ], R5 ;  /* 0x00000005060075a7 */ /* 0x000e62000800017f */
[----:B------:R-:W-:-:S05]  /*5660*/  VIADD R0, R0, 0x1 ;  /* 0x0000000100007836 */ /* 0x000fca0000000000 */
[----:B------:R-:W-:-:S04]  /*5670*/  ISETP.NE.AND P1, PT, R0, 0x9, PT ;  /* 0x000000090000780c */ /* 0x000fc80003f25270 */
[----:B------:R-:W-:Y:S02]  /*5680*/  SEL R2, RZ, 0x1, P1 ;  /* 0x00000001ff027807 */ /* 0x000fe40000800000 */
[----:B------:R-:W-:Y:S02]  /*5690*/  SEL R0, R0, RZ, P1 ;  /* 0x000000ff00007207 */ /* 0x000fe40000800000 */
[----:B------:R-:W-:-:S03]  /*56a0*/  LOP3.LUT R7, R7, R2, RZ, 0x3c, !PT ;  /* 0x0000000207077212 */ /* 0x000fc600078e3cff */
[----:B0-----:R-:W-:Y:S01]  /*56b0*/  IMAD R9, R0, 0x8, R3 ;  /* 0x0000000800097824 */ /* 0x001fe200078e0203 */
[----:B------:R-:W-:Y:S01]  /*56c0*/  SHF.L.U32 R4, R7, 0x1f, RZ ;  /* 0x0000001f07047819 */ /* 0x000fe200000006ff */
[----:B-1----:R-:W-:Y:S06]  /*56d0*/  @!P0 BRA `(.L_x_122) ;  /* 0x0000000400708947 */ /* 0x002fec0003800000 */
.L_x_138:
        /* <DEDUP_REMOVED lines=9> */
.L_x_139:
        /* <DEDUP_REMOVED lines=9> */
.L_x_140:
        /* <DEDUP_REMOVED lines=9> */
.L_x_141:
        /* <DEDUP_REMOVED lines=9> */
.L_x_142:
[----:B------:R-:W1:Y:S01]  /*5920*/  SYNCS.PHASECHK.TRANS64.TRYWAIT P0, [R9+URZ], R4 ;  /* 0x00000004090075a7 */ /* 0x000e62000800017f */
[----:B------:R-:W-:-:S05]  /*5930*/  VIADD R0, R0, 0x1 ;  /* 0x0000000100007836 */ /* 0x000fca0000000000 */
[----:B------:R-:W-:-:S04]  /*5940*/  ISETP.NE.AND P1, PT, R0, 0x9, PT ;  /* 0x000000090000780c */ /* 0x000fc80003f25270 */
[----:B------:R-:W-:Y:S02]  /*5950*/  SEL R2, RZ, 0x1, P1 ;  /* 0x00000001ff027807 */ /* 0x000fe40000800000 */
[----:B------:R-:W-:Y:S02]  /*5960*/  SEL R0, R0, RZ, P1 ;  /* 0x000000ff00007207 */ /* 0x000fe40000800000 */
[----:B------:R-:W-:Y:S01]  /*5970*/  LOP3.LUT R2, R7, R2, RZ, 0x3c, !PT ;  /* 0x0000000207027212 */ /* 0x000fe200078e3cff */
[----:B-1----:R-:W-:Y:S06]  /*5980*/  @!P0 BRA `(.L_x_127) ;  /* 0x0000000400288947 */ /* 0x002fec0003800000 */
.L_x_143:
[----:B------:R-:W-:Y:S01]  /*5990*/  IMAD R3, R0, 0x8, R3 ;  /* 0x0000000800037824 */ /* 0x000fe200078e0203 */
[----:B------:R-:W-:-:S07]  /*59a0*/  SHF.L.U32 R0, R2, 0x1f, RZ ;  /* 0x0000001f02007819 */ /* 0x000fce00000006ff */
.L_x_128:
[----:B--2---:R2:W3:Y:S02]  /*59b0*/  SYNCS.PHASECHK.TRANS64.TRYWAIT P0, [R3+URZ], R0 ;  /* 0x00000000030075a7 */ /* 0x0044e4000800017f */
[----:B---3--:R-:W-:Y:S05]  /*59c0*/  @!P0 NANOSLEEP.SYNCS 0x989680 ;  /* 0x009896800000895d */ /* 0x008fea0003900000 */
[----:B------:R-:W3:Y:S02]  /*59d0*/  @!P0 SYNCS.PHASECHK.TRANS64 P0, [R3+URZ], R0 ;  /* 0x00000000030085a7 */ /* 0x000ee4000800007f */
[----:B---3--:R-:W-:Y:S05]  /*59e0*/  @!P0 BRA `(.L_x_128) ;  /* 0xfffffffc00f08947 */ /* 0x008fea000383ffff */
.L_x_118:
[----:B------:R-:W-:Y:S05]  /*59f0*/  BSYNC B0 ;  /* 0x0000000000007941 */ /* 0x000fea0003800000 */
.L_x_117:
[----:B------:R-:W-:Y:S05]  /*5a00*/  EXIT ;  /* 0x000000000000794d */ /* 0x000fea0003800000 */
.L_x_18:
[----:B---3--:R3:W4:Y:S02]  /*5a10*/  SYNCS.PHASECHK.TRANS64.TRYWAIT P1, [R3+URZ], R0 ;  /* 0x00000000030075a7 */ /* 0x008724000802017f */
[----:B----4-:R-:W-:Y:S05]  /*5a20*/  @!P1 NANOSLEEP.SYNCS 0x989680 ;  /* 0x009896800000995d */ /* 0x010fea0003900000 */
[----:B------:R-:W4:Y:S02]  /*5a30*/  @!P1 SYNCS.PHASECHK.TRANS64 P1, [R3+URZ], R0 ;  /* 0x00000000030095a7 */ /* 0x000f24000802007f */
[----:B----4-:R-:W-:Y:S05]  /*5a40*/  @!P1 BRA `(.L_x_18) ;  /* 0xfffffffc00f09947 */ /* 0x010fea000383ffff */
[----:B------:R-:W-:Y:S05]  /*5a50*/  BRA `(.L_x_17) ;  /* 0xffffffb800307947 */ /* 0x000fea000383ffff */
.L_x_23:
[----:B-1----:R1:W2:Y:S02]  /*5a60*/  SYNCS.PHASECHK.TRANS64.TRYWAIT P1, [R5+URZ], R4 ;  /* 0x00000004050075a7 */ /* 0x0022a4000802017f */
[----:B--2---:R-:W-:Y:S05]  /*5a70*/  @!P1 NANOSLEEP.SYNCS 0x989680 ;  /* 0x009896800000995d */ /* 0x004fea0003900000 */
[----:B------:R-:W2:Y:S02]  /*5a80*/  @!P1 SYNCS.PHASECHK.TRANS64 P1, [R5+URZ], R4 ;  /* 0x00000004050095a7 */ /* 0x000ea4000802007f */
[----:B--2---:R-:W-:Y:S05]  /*5a90*/  @!P1 BRA `(.L_x_23) ;  /* 0xfffffffc00f09947 */ /* 0x004fea000383ffff */
[----:B------:R-:W-:Y:S05]  /*5aa0*/  BRA `(.L_x_22) ;  /* 0xffffffbc00207947 */ /* 0x000fea000383ffff */
.L_x_104:
[----:B------:R-:W-:Y:S01]  /*5ab0*/  BSSY B1, `(.L_x_129) ;  /* 0x0000006000017945 */ /* 0x000fe20003800000 */
[----:B------:R-:W-:-:S07]  /*5ac0*/  IMAD.MOV.U32 R15, RZ, RZ, -0x1 ;  /* 0xffffffffff0f7424 */ /* 0x000fce00078e00ff */
[----:B------:R-:W-:Y:S05]  /*5ad0*/  WARPSYNC.COLLECTIVE R15, `(.L_x_130) ;  /* 0x000000000f0c7348 */ /* 0x000fea0003c00000 */
[----:B------:R-:W-:Y:S02]  /*5ae0*/  ELECT P6, UR62, PT ;  /* 0x00000000003e782f */ /* 0x000fe400038c0000 */
[----:B------:R-:W-:Y:S01]  /*5af0*/  MOV R14, UR62 ;  /* 0x0000003e000e7c02 */ /* 0x000fe20008000f00 */
[----:B------:R-:W-:Y:S10]  /*5b00*/  ENDCOLLECTIVE ;  /* 0x000000000000791b */ /* 0x000ff40003800000 */
.L_x_130:
[----:B------:R-:W-:Y:S05]  /*5b10*/  BSYNC B1 ;  /* 0x0000000000017941 */ /* 0x000fea0003800000 */
.L_x_129:
[----:B------:R-:W-:Y:S05]  /*5b20*/  BRA `(.L_x_131) ;  /* 0xffffffec00987947 */ /* 0x000fea000383ffff */
.L_x_107:
[----:B0-----:R0:W1:Y:S02]  /*5b30*/  SYNCS.PHASECHK.TRANS64.TRYWAIT P1, [R14+URZ+0x48], R7 ;  /* 0x000048070e0075a7 */ /* 0x001064000802017f */
[----:B-1----:R-:W-:Y:S05]  /*5b40*/  @!P1 NANOSLEEP.SYNCS 0x989680 ;  /* 0x009896800000995d */ /* 0x002fea0003900000 */
[----:B------:R-:W1:Y:S02]  /*5b50*/  @!P1 SYNCS.PHASECHK.TRANS64 P1, [R14+URZ+0x48], R7 ;  /* 0x000048070e0095a7 */ /* 0x000e64000802007f */
[----:B-1----:R-:W-:Y:S05]  /*5b60*/  @!P1 BRA `(.L_x_107) ;  /* 0xfffffffc00f09947 */ /* 0x002fea000383ffff */
[----:B------:R-:W-:Y:S05]  /*5b70*/  BRA `(.L_x_132) ;  /* 0xffffffec00cc7947 */ /* 0x000fea000383ffff */
.L_x_116:
[----:B------:R-:W-:Y:S01]  /*5b80*/  BSSY B0, `(.L_x_133) ;  /* 0x0000006000007945 */ /* 0x000fe20003800000 */
[----:B------:R-:W-:-:S07]  /*5b90*/  IMAD.MOV.U32 R15, RZ, RZ, -0x1 ;  /* 0xffffffffff0f7424 */ /* 0x000fce00078e00ff */
[----:B------:R-:W-:Y:S05]  /*5ba0*/  WARPSYNC.COLLECTIVE R15, `(.L_x_134) ;  /* 0x000000000f0c7348 */ /* 0x000fea0003c00000 */
[----:B------:R-:W-:Y:S02]  /*5bb0*/  ELECT P6, UR62, PT ;  /* 0x00000000003e782f */ /* 0x000fe400038c0000 */
[----:B------:R-:W-:Y:S01]  /*5bc0*/  MOV R14, UR62 ;  /* 0x0000003e000e7c02 */ /* 0x000fe20008000f00 */
[----:B------:R-:W-:Y:S10]  /*5bd0*/  ENDCOLLECTIVE ;  /* 0x000000000000791b */ /* 0x000ff40003800000 */
.L_x_134:
[----:B------:R-:W-:Y:S05]  /*5be0*/  BSYNC B0 ;  /* 0x0000000000007941 */ /* 0x000fea0003800000 */
.L_x_133:
[----:B------:R-:W-:Y:S05]  /*5bf0*/  BRA `(.L_x_135) ;  /* 0xfffffff8001c7947 */ /* 0x000fea000383ffff */
.L_x_120:
[----:B0-----:R0:W1:Y:S02]  /*5c00*/  SYNCS.PHASECHK.TRANS64.TRYWAIT P0, [R7+URZ], R2 ;  /* 0x00000002070075a7 */ /* 0x001064000800017f */
[----:B-1----:R-:W-:Y:S05]  /*5c10*/  @!P0 NANOSLEEP.SYNCS 0x989680 ;  /* 0x009896800000895d */ /* 0x002fea0003900000 */
[----:B------:R-:W1:Y:S02]  /*5c20*/  @!P0 SYNCS.PHASECHK.TRANS64 P0, [R7+URZ], R2 ;  /* 0x00000002070085a7 */ /* 0x000e64000800007f */
[----:B-1----:R-:W-:Y:S05]  /*5c30*/  @!P0 BRA `(.L_x_120) ;  /* 0xfffffffc00f08947 */ /* 0x002fea000383ffff */
[----:B------:R-:W-:Y:S05]  /*5c40*/  BRA `(.L_x_136) ;  /* 0xfffffff8005c7947 */ /* 0x000fea000383ffff */
.L_x_121:
[----:B0-----:R0:W1:Y:S02]  /*5c50*/  SYNCS.PHASECHK.TRANS64.TRYWAIT P0, [R9+URZ], R4 ;  /* 0x00000004090075a7 */ /* 0x001064000800017f */
[----:B-1----:R-:W-:Y:S05]  /*5c60*/  @!P0 NANOSLEEP.SYNCS 0x989680 ;  /* 0x009896800000895d */ /* 0x002fea0003900000 */
[----:B------:R-:W1:Y:S02]  /*5c70*/  @!P0 SYNCS.PHASECHK.TRANS64 P0, [R9+URZ], R4 ;  /* 0x00000004090085a7 */ /* 0x000e64000800007f */
[----:B-1----:R-:W-:Y:S05]  /*5c80*/  @!P0 BRA `(.L_x_121) ;  /* 0xfffffffc00f08947 */ /* 0x002fea000383ffff */
[----:B------:R-:W-:Y:S05]  /*5c90*/  BRA `(.L_x_137) ;  /* 0xfffffff8006c7947 */ /* 0x000fea000383ffff */
.L_x_122:
[----:B0-----:R0:W1:Y:S02]  /*5ca0*/  SYNCS.PHASECHK.TRANS64.TRYWAIT P0, [R6+URZ], R5 ;  /* 0x00000005060075a7 */ /* 0x001064000800017f */
[----:B-1----:R-:W-:Y:S05]  /*5cb0*/  @!P0 NANOSLEEP.SYNCS 0x989680 ;  /* 0x009896800000895d */ /* 0x002fea0003900000 */
[----:B------:R-:W1:Y:S02]  /*5cc0*/  @!P0 SYNCS.PHASECHK.TRANS64 P0, [R6+URZ], R5 ;  /* 0x00000005060085a7 */ /* 0x000e64000800007f */
[----:B-1----:R-:W-:Y:S05]  /*5cd0*/  @!P0 BRA `(.L_x_122) ;  /* 0xfffffffc00f08947 */ /* 0x002fea000383ffff */
[----:B------:R-:W-:Y:S05]  /*5ce0*/  BRA `(.L_x_138) ;  /* 0xfffffff8007c7947 */ /* 0x000fea000383ffff */
.L_x_123:
[----:B0-----:R0:W1:Y:S02]  /*5cf0*/  SYNCS.PHASECHK.TRANS64.TRYWAIT P0, [R9+URZ], R4 ;  /* 0x00000004090075a7 */ /* 0x001064000800017f */
[----:B-1----:R-:W-:Y:S05]  /*5d00*/  @!P0 NANOSLEEP.SYNCS 0x989680 ;  /* 0x009896800000895d */ /* 0x002fea0003900000 */
[----:B------:R-:W1:Y:S02]  /*5d10*/  @!P0 SYNCS.PHASECHK.TRANS64 P0, [R9+URZ], R4 ;  /* 0x00000004090085a7 */ /* 0x000e64000800007f */
[----:B-1----:R-:W-:Y:S05]  /*5d20*/  @!P0 BRA `(.L_x_123) ;  /* 0xfffffffc00f08947 */ /* 0x002fea000383ffff */
[----:B------:R-:W-:Y:S05]  /*5d30*/  BRA `(.L_x_139) ;  /* 0xfffffff8008c7947 */ /* 0x000fea000383ffff */
.L_x_124:
[----:B0-----:R0:W1:Y:S02]  /*5d40*/  SYNCS.PHASECHK.TRANS64.TRYWAIT P0, [R6+URZ], R5 ;  /* 0x00000005060075a7 */ /* 0x001064000800017f */
[----:B-1----:R-:W-:Y:S05]  /*5d50*/  @!P0 NANOSLEEP.SYNCS 0x989680 ;  /* 0x009896800000895d */ /* 0x002fea0003900000 */
[----:B------:R-:W1:Y:S02]  /*5d60*/  @!P0 SYNCS.PHASECHK.TRANS64 P0, [R6+URZ], R5 ;  /* 0x00000005060085a7 */ /* 0x000e64000800007f */
[----:B-1----:R-:W-:Y:S05]  /*5d70*/  @!P0 BRA `(.L_x_124) ;  /* 0xfffffffc00f08947 */ /* 0x002fea000383ffff */
[----:B------:R-:W-:Y:S05]  /*5d80*/  BRA `(.L_x_140) ;  /* 0xfffffff8009c7947 */ /* 0x000fea000383ffff */
.L_x_125:
[----:B0-----:R0:W1:Y:S02]  /*5d90*/  SYNCS.PHASECHK.TRANS64.TRYWAIT P0, [R9+URZ], R4 ;  /* 0x00000004090075a7 */ /* 0x001064000800017f */
[----:B-1----:R-:W-:Y:S05]  /*5da0*/  @!P0 NANOSLEEP.SYNCS 0x989680 ;  /* 0x009896800000895d */ /* 0x002fea0003900000 */
[----:B------:R-:W1:Y:S02]  /*5db0*/  @!P0 SYNCS.PHASECHK.TRANS64 P0, [R9+URZ], R4 ;  /* 0x00000004090085a7 */ /* 0x000e64000800007f */
[----:B-1----:R-:W-:Y:S05]  /*5dc0*/  @!P0 BRA `(.L_x_125) ;  /* 0xfffffffc00f08947 */ /* 0x002fea000383ffff */
[----:B------:R-:W-:Y:S05]  /*5dd0*/  BRA `(.L_x_141) ;  /* 0xfffffff800ac7947 */ /* 0x000fea000383ffff */
.L_x_126:
[----:B0-----:R0:W1:Y:S02]  /*5de0*/  SYNCS.PHASECHK.TRANS64.TRYWAIT P0, [R6+URZ], R5 ;  /* 0x00000005060075a7 */ /* 0x001064000800017f */
[----:B-1----:R-:W-:Y:S05]  /*5df0*/  @!P0 NANOSLEEP.SYNCS 0x989680 ;  /* 0x009896800000895d */ /* 0x002fea0003900000 */
[----:B------:R-:W1:Y:S02]  /*5e00*/  @!P0 SYNCS.PHASECHK.TRANS64 P0, [R6+URZ], R5 ;  /* 0x00000005060085a7 */ /* 0x000e64000800007f */
[----:B-1----:R-:W-:Y:S05]  /*5e10*/  @!P0 BRA `(.L_x_126) ;  /* 0xfffffffc00f08947 */ /* 0x002fea000383ffff */
[----:B------:R-:W-:Y:S05]  /*5e20*/  BRA `(.L_x_142) ;  /* 0xfffffff800bc7947 */ /* 0x000fea000383ffff */
.L_x_127:
[----:B-1----:R1:W2:Y:S02]  /*5e30*/  SYNCS.PHASECHK.TRANS64.TRYWAIT P0, [R9+URZ], R4 ;  /* 0x00000004090075a7 */ /* 0x0022a4000800017f */
[----:B--2---:R-:W-:Y:S05]  /*5e40*/  @!P0 NANOSLEEP.SYNCS 0x989680 ;  /* 0x009896800000895d */ /* 0x004fea0003900000 */
[----:B------:R-:W2:Y:S02]  /*5e50*/  @!P0 SYNCS.PHASECHK.TRANS64 P0, [R9+URZ], R4 ;  /* 0x00000004090085a7 */ /* 0x000ea4000800007f */
[----:B--2---:R-:W-:Y:S05]  /*5e60*/  @!P0 BRA `(.L_x_127) ;  /* 0xfffffffc00f08947 */ /* 0x004fea000383ffff */
[----:B------:R-:W-:Y:S05]  /*5e70*/  BRA `(.L_x_143) ;  /* 0xfffffff800c47947 */ /* 0x000fea000383ffff */
.L_x_144:
[----:B------:R-:W-:-:S00]  /*5e80*/  BRA `(.L_x_144) ;  /* 0xfffffffc00fc7947 */ /* 0x000fc0000383ffff */
[----:B------:R-:W-:-:S00]  /*5e90*/  NOP ;  /* 0x0000000000007918 */ /* 0x000fc00000000000 */
        /* <DEDUP_REMOVED lines=14> */
.L_x_145:


//--------------------- .nv.global.init           --------------------------
	.section	.nv.global.init,"aw",@progbits
.nv.global.init:
	.type		$str$22,@object
	.size		$str$22,($str$23 - $str$22)
$str$22:
        /*0000*/ 	.byte	0x6b, 0x5f, 0x74, 0x69, 0x6c, 0x65, 0x5f, 0x63, 0x6f, 0x75, 0x6e, 0x74, 0x20, 0x3e, 0x3d, 0x20
        /*0010*/ 	.byte	0x31, 0x00
	.type		$str$23,@object
	.size		$str$23,(__unnamed_1 - $str$23)
$str$23:
        /*0012*/ 	.byte	0x2f, 0x74, 0x6d, 0x70, 0x2f, 0x63, 0x75, 0x74, 0x6c, 0x61, 0x73, 0x73, 0x5f, 0x73, 0x77, 0x65
        /*0022*/ 	.byte	0x65, 0x70, 0x5f, 0x73, 0x72, 0x63, 0x2f, 0x69, 0x6e, 0x63, 0x6c, 0x75, 0x64, 0x65, 0x2f, 0x63
        /*0032*/ 	.byte	0x75, 0x74, 0x6c, 0x61, 0x73, 0x73, 0x2f, 0x67, 0x65, 0x6d, 0x6d, 0x2f, 0x63, 0x6f, 0x6c, 0x6c
        /*0042*/ 	.byte	0x65, 0x63, 0x74, 0x69, 0x76, 0x65, 0x2f, 0x73, 0x6d, 0x39, 0x30, 0x5f, 0x6d, 0x6d, 0x61, 0x5f
        /*0052*/ 	.byte	0x74, 0x6d, 0x61, 0x5f, 0x67, 0x6d, 0x6d, 0x61, 0x5f, 0x73, 0x73, 0x5f, 0x77, 0x61, 0x72, 0x70
        /*0062*/ 	.byte	0x73, 0x70, 0x65, 0x63, 0x69, 0x61, 0x6c, 0x69, 0x7a, 0x65, 0x64, 0x2e, 0x68, 0x70, 0x70, 0x00
	.type		__unnamed_1,@object
	.size		__unnamed_1,(.L_0 - __unnamed_1)
__unnamed_1:
        /*0072*/ 	.byte	0x76, 0x6f, 0x69, 0x64, 0x20, 0x63, 0x75, 0x74, 0x6c, 0x61, 0x73, 0x73, 0x3a, 0x3a, 0x67, 0x65
        /* <DEDUP_REMOVED lines=172> */
        /*0b42*/ 	.byte	0x00
.L_0:


//--------------------- .nv.shared._ZN7cutlass13device_kernelINS_4gemm6kernel13GemmUniversalIN4cute5tupleIJiiiiEEENS1_10collective13CollectiveMmaINS1_34MainloopSm90TmaGmmaWarpSpecializedILi9ENS5_IJNS4_1CILi1EEESB_SB_EEENS1_35KernelTmaWarpSpecializedCooperativeEEENS5_IJNSA_ILi128EEENSA_ILi64EEESF_EEEaNS5_IJlSB_lEEEaSI_NS4_8TiledMMAINS4_8MMA_AtomIJNS4_4SM904GMMA26MMA_64x64x32_S32S8S8_SS_TNEEEENS4_6LayoutINS5_IJNSA_ILi2EEESB_SB_EEENS5_IJSB_NSA_ILi0EEESS_EEEEENS5_IJNS4_10UnderscoreESV_SV_EEEEENS4_13SM90_TMA_LOADENS4_14ComposedLayoutINS4_7SwizzleILi3ELi4ELi3EEENS4_18smem_ptr_flag_bitsILi8EEENSP_INS5_IJNSA_ILi8EEESF_EEENS5_IJSF_SB_EEEEEEEvNS4_8identityESY_S18_vS19_EENS_8epilogue10collective6detail29Sm90TmaWarpSpecializedAdapterINS1C_15DefaultEpilogueIaSI_SI_NS1B_6thread17LinearCombinationIaLi1EiiLNS1G_9ScaleType4KindE0ELNS_15FloatRoundStyleE2EaEENS1_15EpilogueDefaultEEEEEvvEEEEvNT_6ParamsE --------------------------
	.section	.nv.shared._ZN7cutlass13device_kernelINS_4gemm6kernel13GemmUniversalIN4cute5tupleIJiiiiEEENS1_10collective13CollectiveMmaINS1_34MainloopSm90TmaGmmaWarpSpecializedILi9ENS5_IJNS4_1CILi1EEESB_SB_EEENS1_35KernelTmaWarpSpecializedCooperativeEEENS5_IJNSA_ILi128EEENSA_ILi64EEESF_EEEaNS5_IJlSB_lEEEaSI_NS4_8TiledMMAINS4_8MMA_AtomIJNS4_4SM904GMMA26MMA_64x64x32_S32S8S8_SS_TNEEEENS4_6LayoutINS5_IJNSA_ILi2EEESB_SB_EEENS5_IJSB_NSA_ILi0EEESS_EEEEENS5_IJNS4_10UnderscoreESV_SV_EEEEENS4_13SM90_TMA_LOADENS4_14ComposedLayoutINS4_7SwizzleILi3ELi4ELi3EEENS4_18smem_ptr_flag_bitsILi8EEENSP_INS5_IJNSA_ILi8EEESF_EEENS5_IJSF_SB_EEEEEEEvNS4_8identityESY_S18_vS19_EENS_8epilogue10collective6detail29Sm90TmaWarpSpecializedAdapterINS1C_15DefaultEpilogueIaSI_SI_NS1B_6thread17LinearCombinationIaLi1EiiLNS1G_9ScaleType4KindE0ELNS_15FloatRoundStyleE2EaEENS1_15EpilogueDefaultEEEEEvvEEEEvNT_6ParamsE,"aw",@nobits
	.sectionflags	@""
	.align	16
	.zero		1024


//--------------------- .nv.shared.reserved.0     --------------------------
	.section	.nv.shared.reserved.0,"aw",@nobits
	.weak		__nv_reservedSMEM_offset_0_alias
	.size		__nv_reservedSMEM_offset_0_alias, 0, 0
	.other		__nv_reservedSMEM_offset_0_alias,@"STO_CUDA_RESERVED_SHARED STV_DEFAULT"
__nv_reservedSMEM_offset_0_alias:
	.zero		0


//--------------------- .nv.global                --------------------------
	.section	.nv.global,"aw",@nobits
.nv.global:
	.type		_ZN40_INTERNAL_df278a61_4_k_cu_182beba7_151444cute1_E,@object
	.size		_ZN40_INTERNAL_df278a61_4_k_cu_182beba7_151444cute1_E,(_ZN40_INTERNAL_df278a61_4_k_cu_182beba7_151444cuda3std3__45__cpo6cbeginE - _ZN40_INTERNAL_df278a61_4_k_cu_182beba7_151444cute1_E)
_ZN40_INTERNAL_df278a61_4_k_cu_182beba7_151444cute1_E:
	.zero		1
	.type		_ZN40_INTERNAL_df278a61_4_k_cu_182beba7_151444cuda3std3__45__cpo6cbeginE,@object
	.size		_ZN40_INTERNAL_df278a61_4_k_cu_182beba7_151444cuda3std3__45__cpo6cbeginE,(_ZN40_INTERNAL_df278a61_4_k_cu_182beba7_151444cuda3std3__48in_placeE - _ZN40_INTERNAL_df278a61_4_k_cu_182beba7_151444cuda3std3__45__cpo6cbeginE)
_ZN40_INTERNAL_df278a61_4_k_cu_182beba7_151444cuda3std3__45__cpo6cbeginE:
	.zero		1
	.type		_ZN40_INTERNAL_df278a61_4_k_cu_182beba7_151444cuda3std3__48in_placeE,@object
	.size		_ZN40_INTERNAL_df278a61_4_k_cu_182beba7_151444cuda3std3__48in_placeE,(_ZN40_INTERNAL_df278a61_4_k_cu_182beba7_151444cuda3std6ranges3__45__cpo9iter_moveE - _ZN40_INTERNAL_df278a61_4_k_cu_182beba7_151444cuda3std3__48in_placeE)
_ZN40_INTERNAL_df278a61_4_k_cu_182beba7_151444cuda3std3__48in_placeE:
	.zero		1
	.type		_ZN40_INTERNAL_df278a61_4_k_cu_182beba7_151444cuda3std6ranges3__45__cpo9iter_moveE,@object
	.size		_ZN40_INTERNAL_df278a61_4_k_cu_182beba7_151444cuda3std6ranges3__45__cpo9iter_moveE,(_ZN40_INTERNAL_df278a61_4_k_cu_182beba7_151444cuda3std3__45__cpo5beginE - _ZN40_INTERNAL_df278a61_4_k_cu_182beba7_151444cuda3std6ranges3__45__cpo9iter_moveE)
_ZN40_INTERNAL_df278a61_4_k_cu_182beba7_151444cuda3std6ranges3__45__cpo9iter_moveE:
	.zero		1
	.type		_ZN40_INTERNAL_df278a61_4_k_cu_182beba7_151444cuda3std3__45__cpo5beginE,@object
	.size		_ZN40_INTERNAL_df278a61_4_k_cu_182beba7_151444cuda3std3__45__cpo5beginE,(_ZN40_INTERNAL_df278a61_4_k_cu_182beba7_151444cuda3std3__442_GLOBAL__N__df278a61_4_k_cu_182beba7_151446ignoreE - _ZN40_INTERNAL_df278a61_4_k_cu_182beba7_151444cuda3std3__45__cpo5beginE)
_ZN40_INTERNAL_df278a61_4_k_cu_182beba7_151444cuda3std3__45__cpo5beginE:
	.zero		1
	.type		_ZN40_INTERNAL_df278a61_4_k_cu_182beba7_151444cuda3std3__442_GLOBAL__N__df278a61_4_k_cu_182beba7_151446ignoreE,@object
	.size		_ZN40_INTERNAL_df278a61_4_k_cu_182beba7_151444cuda3std3__442_GLOBAL__N__df278a61_4_k_cu_182beba7_151446ignoreE,(_ZN40_INTERNAL_df278a61_4_k_cu_182beba7_151444cute7productE - _ZN40_INTERNAL_df278a61_4_k_cu_182beba7_151444cuda3std3__442_GLOBAL__N__df278a61_4_k_cu_182beba7_151446ignoreE)
_ZN40_INTERNAL_df278a61_4_k_cu_182beba7_151444cuda3std3__442_GLOBAL__N__df278a61_4_k_cu_182beba7_151446ignoreE:
	.zero		1
	.type		_ZN40_INTERNAL_df278a61_4_k_cu_182beba7_151444cute7productE,@object
	.size		_ZN40_INTERNAL_df278a61_4_k_cu_182beba7_151444cute7productE,(_ZN40_INTERNAL_df278a61_4_k_cu_182beba7_151444cuda3std3__45__cpo3endE - _ZN40_INTERNAL_df278a61_4_k_cu_182beba7_151444cute7productE)
_ZN40_INTERNAL_df278a61_4_k_cu_182beba7_151444cute7productE:
	.zero		1
	.type		_ZN40_INTERNAL_df278a61_4_k_cu_182beba7_151444cuda3std3__45__cpo3endE,@object
	.size		_ZN40_INTERNAL_df278a61_4_k_cu_182beba7_151444cuda3std3__45__cpo3endE,(_ZN40_INTERNAL_df278a61_4_k_cu_182beba7_151444cuda3std3__419piecewise_constructE - _ZN40_INTERNAL_df278a61_4_k_cu_182beba7_151444cuda3std3__45__cpo3endE)
_ZN40_INTERNAL_df278a61_4_k_cu_182beba7_151444cuda3std3__45__cpo3endE:
	.zero		1
	.type		_ZN40_INTERNAL_df278a61_4_k_cu_182beba7_151444cuda3std3__419piecewise_constructE,@object
	.size		_ZN40_INTERNAL_df278a61_4_k_cu_182beba7_151444cuda3std3__419piecewise_constructE,(_ZN40_INTERNAL_df278a61_4_k_cu_182beba7_151444cuda3std3__45__cpo4cendE - _ZN40_INTERNAL_df278a61_4_k_cu_182beba7_151444cuda3std3__419piecewise_constructE)
_ZN40_INTERNAL_df278a61_4_k_cu_182beba7_151444cuda3std3__419piecewise_constructE:
	.zero		1
	.type		_ZN40_INTERNAL_df278a61_4_k_cu_182beba7_151444cuda3std3__45__cpo4cendE,@object
	.size		_ZN40_INTERNAL_df278a61_4_k_cu_182beba7_151444cuda3std3__45__cpo4cendE,(_ZN40_INTERNAL_df278a61_4_k_cu_182beba7_151444cuda3std6ranges3__45__cpo4swapE - _ZN40_INTERNAL_df278a61_4_k_cu_182beba7_151444cuda3std3__45__cpo4cendE)
_ZN40_INTERNAL_df278a61_4_k_cu_182beba7_151444cuda3std3__45__cpo4cendE:
	.zero		1
	.type		_ZN40_INTERNAL_df278a61_4_k_cu_182beba7_151444cuda3std6ranges3__45__cpo4swapE,@object
	.size		_ZN40_INTERNAL_df278a61_4_k_cu_182beba7_151444cuda3std6ranges3__45__cpo4swapE,(.L_8 - _ZN40_INTERNAL_df278a61_4_k_cu_182beba7_151444cuda3std6ranges3__45__cpo4swapE)
_ZN40_INTERNAL_df278a61_4_k_cu_182beba7_151444cuda3std6ranges3__45__cpo4swapE:
	.zero		1
.L_8:


//--------------------- .nv.constant0._ZN7cutlass13device_kernelINS_4gemm6kernel13GemmUniversalIN4cute5tupleIJiiiiEEENS1_10collective13CollectiveMmaINS1_34MainloopSm90TmaGmmaWarpSpecializedILi9ENS5_IJNS4_1CILi1EEESB_SB_EEENS1_35KernelTmaWarpSpecializedCooperativeEEENS5_IJNSA_ILi128EEENSA_ILi64EEESF_EEEaNS5_IJlSB_lEEEaSI_NS4_8TiledMMAINS4_8MMA_AtomIJNS4_4SM904GMMA26MMA_64x64x32_S32S8S8_SS_TNEEEENS4_6LayoutINS5_IJNSA_ILi2EEESB_SB_EEENS5_IJSB_NSA_ILi0EEESS_EEEEENS5_IJNS4_10UnderscoreESV_SV_EEEEENS4_13SM90_TMA_LOADENS4_14ComposedLayoutINS4_7SwizzleILi3ELi4ELi3EEENS4_18smem_ptr_flag_bitsILi8EEENSP_INS5_IJNSA_ILi8EEESF_EEENS5_IJSF_SB_EEEEEEEvNS4_8identityESY_S18_vS19_EENS_8epilogue10collective6detail29Sm90TmaWarpSpecializedAdapterINS1C_15DefaultEpilogueIaSI_SI_NS1B_6thread17LinearCombinationIaLi1EiiLNS1G_9ScaleType4KindE0ELNS_15FloatRoundStyleE2EaEENS1_15EpilogueDefaultEEEEEvvEEEEvNT_6ParamsE --------------------------
	.section	.nv.constant0._ZN7cutlass13device_kernelINS_4gemm6kernel13GemmUniversalIN4cute5tupleIJiiiiEEENS1_10collective13CollectiveMmaINS1_34MainloopSm90TmaGmmaWarpSpecializedILi9ENS5_IJNS4_1CILi1EEESB_SB_EEENS1_35KernelTmaWarpSpecializedCooperativeEEENS5_IJNSA_ILi128EEENSA_ILi64EEESF_EEEaNS5_IJlSB_lEEEaSI_NS4_8TiledMMAINS4_8MMA_AtomIJNS4_4SM904GMMA26MMA_64x64x32_S32S8S8_SS_TNEEEENS4_6LayoutINS5_IJNSA_ILi2EEESB_SB_EEENS5_IJSB_NSA_ILi0EEESS_EEEEENS5_IJNS4_10UnderscoreESV_SV_EEEEENS4_13SM90_TMA_LOADENS4_14ComposedLayoutINS4_7SwizzleILi3ELi4ELi3EEENS4_18smem_ptr_flag_bitsILi8EEENSP_INS5_IJNSA_ILi8EEESF_EEENS5_IJSF_SB_EEEEEEEvNS4_8identityESY_S18_vS19_EENS_8epilogue10collective6detail29Sm90TmaWarpSpecializedAdapterINS1C_15DefaultEpilogueIaSI_SI_NS1B_6thread17LinearCombinationIaLi1EiiLNS1G_9ScaleType4KindE0ELNS_15FloatRoundStyleE2EaEENS1_15EpilogueDefaultEEEEEvvEEEEvNT_6ParamsE,"a",@progbits
	.sectionflags	@""
	.align	4
.nv.constant0._ZN7cutlass13device_kernelINS_4gemm6kernel13GemmUniversalIN4cute5tupleIJiiiiEEENS1_10collective13CollectiveMmaINS1_34MainloopSm90TmaGmmaWarpSpecializedILi9ENS5_IJNS4_1CILi1EEESB_SB_EEENS1_35KernelTmaWarpSpecializedCooperativeEEENS5_IJNSA_ILi128EEENSA_ILi64EEESF_EEEaNS5_IJlSB_lEEEaSI_NS4_8TiledMMAINS4_8MMA_AtomIJNS4_4SM904GMMA26MMA_64x64x32_S32S8S8_SS_TNEEEENS4_6LayoutINS5_IJNSA_ILi2EEESB_SB_EEENS5_IJSB_NSA_ILi0EEESS_EEEEENS5_IJNS4_10UnderscoreESV_SV_EEEEENS4_13SM90_TMA_LOADENS4_14ComposedLayoutINS4_7SwizzleILi3ELi4ELi3EEENS4_18smem_ptr_flag_bitsILi8EEENSP_INS5_IJNSA_ILi8EEESF_EEENS5_IJSF_SB_EEEEEEEvNS4_8identityESY_S18_vS19_EENS_8epilogue10collective6detail29Sm90TmaWarpSpecializedAdapterINS1C_15DefaultEpilogueIaSI_SI_NS1B_6thread17LinearCombinationIaLi1EiiLNS1G_9ScaleType4KindE0ELNS_15FloatRoundStyleE2EaEENS1_15EpilogueDefaultEEEEEvvEEEEvNT_6ParamsE:
	.zero		1664


//--------------------- SYMBOLS --------------------------

	.type		.nv.reservedSmem.offset0,@object
	.size		.nv.reservedSmem.offset0,0x4
	.type		__assertfail,@function
